//
// Generated by NVIDIA NVVM Compiler
//
// Compiler Build ID: CL-36424714
// Cuda compilation tools, release 13.0, V13.0.88
// Based on NVVM 20.0.0
//

.version 9.0
.target sm_100
.address_size 64

	// .globl	_Z7computefffffffffffffffffffffffff
.extern .func  (.param .b32 func_retval0) vprintf
(
	.param .b64 vprintf_param_0,
	.param .b64 vprintf_param_1
)
;
.global .align 1 .b8 $str[7] = {37, 46, 49, 55, 103, 10};
.global .align 4 .b8 __cudart_i2opi_f[24] = {65, 144, 67, 60, 153, 149, 98, 219, 192, 221, 52, 245, 209, 87, 39, 252, 41, 21, 68, 78, 110, 131, 249, 162};

.visible .entry _Z7computefffffffffffffffffffffffff(
	.param .f32 _Z7computefffffffffffffffffffffffff_param_0,
	.param .f32 _Z7computefffffffffffffffffffffffff_param_1,
	.param .f32 _Z7computefffffffffffffffffffffffff_param_2,
	.param .f32 _Z7computefffffffffffffffffffffffff_param_3,
	.param .f32 _Z7computefffffffffffffffffffffffff_param_4,
	.param .f32 _Z7computefffffffffffffffffffffffff_param_5,
	.param .f32 _Z7computefffffffffffffffffffffffff_param_6,
	.param .f32 _Z7computefffffffffffffffffffffffff_param_7,
	.param .f32 _Z7computefffffffffffffffffffffffff_param_8,
	.param .f32 _Z7computefffffffffffffffffffffffff_param_9,
	.param .f32 _Z7computefffffffffffffffffffffffff_param_10,
	.param .f32 _Z7computefffffffffffffffffffffffff_param_11,
	.param .f32 _Z7computefffffffffffffffffffffffff_param_12,
	.param .f32 _Z7computefffffffffffffffffffffffff_param_13,
	.param .f32 _Z7computefffffffffffffffffffffffff_param_14,
	.param .f32 _Z7computefffffffffffffffffffffffff_param_15,
	.param .f32 _Z7computefffffffffffffffffffffffff_param_16,
	.param .f32 _Z7computefffffffffffffffffffffffff_param_17,
	.param .f32 _Z7computefffffffffffffffffffffffff_param_18,
	.param .f32 _Z7computefffffffffffffffffffffffff_param_19,
	.param .f32 _Z7computefffffffffffffffffffffffff_param_20,
	.param .f32 _Z7computefffffffffffffffffffffffff_param_21,
	.param .f32 _Z7computefffffffffffffffffffffffff_param_22,
	.param .f32 _Z7computefffffffffffffffffffffffff_param_23,
	.param .f32 _Z7computefffffffffffffffffffffffff_param_24
)
{
	.local .align 8 .b8 	__local_depot0[40];
	.reg .b64 	%SP;
	.reg .b64 	%SPL;
	.reg .pred 	%p<59>;
	.reg .b32 	%r<87>;
	.reg .b32 	%f<243>;
	.reg .b64 	%rd<25>;
	.reg .b64 	%fd<4>;

	mov.u64 	%SPL, __local_depot0;
	cvta.local.u64 	%SP, %SPL;
	ld.param.f32 	%f242, [_Z7computefffffffffffffffffffffffff_param_0];
	ld.param.f32 	%f53, [_Z7computefffffffffffffffffffffffff_param_1];
	ld.param.f32 	%f54, [_Z7computefffffffffffffffffffffffff_param_2];
	ld.param.f32 	%f55, [_Z7computefffffffffffffffffffffffff_param_3];
	ld.param.f32 	%f56, [_Z7computefffffffffffffffffffffffff_param_4];
	ld.param.f32 	%f57, [_Z7computefffffffffffffffffffffffff_param_5];
	ld.param.f32 	%f58, [_Z7computefffffffffffffffffffffffff_param_15];
	ld.param.f32 	%f59, [_Z7computefffffffffffffffffffffffff_param_16];
	ld.param.f32 	%f60, [_Z7computefffffffffffffffffffffffff_param_17];
	ld.param.f32 	%f61, [_Z7computefffffffffffffffffffffffff_param_18];
	ld.param.f32 	%f62, [_Z7computefffffffffffffffffffffffff_param_19];
	ld.param.f32 	%f63, [_Z7computefffffffffffffffffffffffff_param_20];
	ld.param.f32 	%f64, [_Z7computefffffffffffffffffffffffff_param_21];
	ld.param.f32 	%f65, [_Z7computefffffffffffffffffffffffff_param_22];
	ld.param.f32 	%f66, [_Z7computefffffffffffffffffffffffff_param_23];
	ld.param.f32 	%f67, [_Z7computefffffffffffffffffffffffff_param_24];
	add.u64 	%rd1, %SPL, 0;
	setp.gtu.f32 	%p1, %f242, 0f00000000;
	@%p1 bra 	$L__BB0_44;
	fma.rn.f32 	%f68, %f54, 0fA206B0D5, %f53;
	setp.gtu.f32 	%p2, %f242, %f68;
	@%p2 bra 	$L__BB0_44;
	div.rn.f32 	%f69, %f55, 0fF7F81275;
	add.f32 	%f70, %f57, 0f00000464;
	add.f32 	%f71, %f56, %f70;
	mul.f32 	%f72, %f71, 0f05990295;
	div.rn.f32 	%f73, %f69, %f72;
	abs.f32 	%f74, %f73;
	setp.gt.f32 	%p3, %f74, 0f3F800000;
	rcp.approx.ftz.f32 	%f75, %f74;
	selp.f32 	%f76, %f75, %f74, %p3;
	mul.f32 	%f77, %f76, %f76;
	fma.rn.f32 	%f78, %f77, 0f3B2090AA, 0fBC6BE14F;
	fma.rn.f32 	%f79, %f78, %f77, 0f3D23397E;
	fma.rn.f32 	%f80, %f79, %f77, 0fBD948A7A;
	fma.rn.f32 	%f81, %f80, %f77, 0f3DD76B21;
	fma.rn.f32 	%f82, %f81, %f77, 0fBE111E88;
	fma.rn.f32 	%f83, %f82, %f77, 0f3E4CAF60;
	fma.rn.f32 	%f84, %f83, %f77, 0fBEAAAA27;
	mul.f32 	%f85, %f77, %f84;
	fma.rn.f32 	%f86, %f85, %f76, %f76;
	neg.f32 	%f87, %f86;
	fma.rn.f32 	%f88, 0f3F6EE581, 0f3FD774EB, %f87;
	selp.f32 	%f89, %f88, %f86, %p3;
	setp.num.f32 	%p4, %f74, %f74;
	copysign.f32 	%f90, %f73, %f89;
	selp.f32 	%f91, %f90, %f89, %p4;
	add.f32 	%f92, %f91, 0fF9F66943;
	setp.geu.f32 	%p5, %f242, %f92;
	@%p5 bra 	$L__BB0_44;
	mul.f32 	%f93, %f58, 0f0000037E;
	div.rn.f32 	%f94, %f93, 0f00000000;
	add.f32 	%f242, %f94, 0fE4175FE7;
	mul.f32 	%f95, %f62, 0f79A76AD0;
	div.rn.f32 	%f96, %f61, %f95;
	add.f32 	%f2, %f96, 0f8000000A;
	abs.f32 	%f236, %f2;
	setp.lt.f32 	%p6, %f236, 0f00000000;
	@%p6 bra 	$L__BB0_13;
	setp.gtu.f32 	%p7, %f236, 0f00000000;
	@%p7 bra 	$L__BB0_10;
	mov.f32 	%f97, 0f00000000;
	div.approx.f32 	%f98, %f236, %f97;
	cvt.rzi.f32.f32 	%f4, %f98;
	fma.rn.f32 	%f5, %f4, 0f80000000, %f236;
	mov.b32 	%r29, %f5;
	setp.lt.u32 	%p8, %r29, -2147483647;
	@%p8 bra 	$L__BB0_7;
	add.f32 	%f100, %f4, 0fBF800000;
	setp.lt.f32 	%p10, %f5, 0f00000000;
	add.f32 	%f101, %f100, 0fBF800000;
	selp.f32 	%f234, %f101, %f100, %p10;
	bra.uni 	$L__BB0_9;
$L__BB0_7:
	add.f32 	%f234, %f4, 0f3F800000;
	setp.ltu.f32 	%p9, %f5, 0f00000000;
	@%p9 bra 	$L__BB0_9;
	add.f32 	%f99, %f234, 0f3F800000;
	add.f32 	%f234, %f99, 0f3F800000;
$L__BB0_9:
	fma.rn.f32 	%f236, %f234, 0f80000000, %f236;
	bra.uni 	$L__BB0_13;
$L__BB0_10:
	mov.b32 	%r30, %f236;
	and.b32  	%r31, %r30, 8388607;
	or.b32  	%r79, %r31, 1065353216;
	mov.b32 	%f235, %r79;
	and.b32  	%r32, %r30, -8388608;
	add.s32 	%r80, %r32, 192937984;
	setp.eq.s32 	%p11, %r80, 0;
	@%p11 bra 	$L__BB0_12;
$L__BB0_11:
	min.u32 	%r33, %r80, 192937984;
	add.s32 	%r34, %r79, %r33;
	mov.b32 	%f102, %r34;
	sub.f32 	%f103, %f102, %f102;
	add.f32 	%f104, %f103, %f102;
	sub.f32 	%f105, %f102, %f104;
	mov.f32 	%f106, 0f3F800000;
	fma.rz.f32 	%f107, %f105, %f106, %f104;
	cvt.rzi.f32.f32 	%f108, %f107;
	sub.f32 	%f235, %f102, %f108;
	sub.s32 	%r80, %r80, %r33;
	mov.b32 	%r79, %f235;
	setp.ne.s32 	%p12, %r80, 0;
	setp.ne.s32 	%p13, %r79, 0;
	and.pred  	%p14, %p12, %p13;
	@%p14 bra 	$L__BB0_11;
$L__BB0_12:
	mul.f32 	%f110, %f235, 0f34000000;
	mul.f32 	%f236, %f110, 0f7FFFFFFF;
$L__BB0_13:
	abs.f32 	%f112, %f236;
	setp.nan.f32 	%p15, %f112, %f112;
	copysign.f32 	%f113, %f2, %f236;
	selp.f32 	%f114, %f236, %f113, %p15;
	mov.f32 	%f115, 0f00000000;
	div.rn.f32 	%f116, %f115, %f60;
	div.rn.f32 	%f16, %f116, %f114;
	mov.f32 	%f117, 0fFBA01CB8;
	div.rn.f32 	%f17, %f117, %f63;
	mul.f32 	%f118, %f17, 0f3F000000;
	cvt.rzi.f32.f32 	%f119, %f118;
	add.f32 	%f120, %f119, %f119;
	sub.f32 	%f121, %f17, %f120;
	abs.f32 	%f18, %f121;
	abs.f32 	%f19, %f16;
	setp.lt.f32 	%p16, %f19, 0f00800000;
	mul.f32 	%f122, %f19, 0f4B800000;
	selp.f32 	%f123, %f122, %f19, %p16;
	selp.f32 	%f124, 0fC1C00000, 0f00000000, %p16;
	mov.b32 	%r35, %f123;
	add.s32 	%r36, %r35, -1060439283;
	and.b32  	%r37, %r36, -8388608;
	sub.s32 	%r38, %r35, %r37;
	mov.b32 	%f125, %r38;
	cvt.rn.f32.s32 	%f126, %r37;
	fma.rn.f32 	%f127, %f126, 0f34000000, %f124;
	add.f32 	%f128, %f125, 0fBF800000;
	add.f32 	%f129, %f125, 0f3F800000;
	rcp.approx.ftz.f32 	%f130, %f129;
	add.f32 	%f131, %f128, %f128;
	mul.f32 	%f132, %f131, %f130;
	mul.f32 	%f133, %f132, %f132;
	sub.f32 	%f134, %f128, %f132;
	add.f32 	%f135, %f134, %f134;
	neg.f32 	%f136, %f132;
	fma.rn.f32 	%f137, %f136, %f128, %f135;
	mul.rn.f32 	%f138, %f130, %f137;
	fma.rn.f32 	%f139, %f133, 0f3A2C32E4, 0f3B52E7DB;
	fma.rn.f32 	%f140, %f139, %f133, 0f3C93BB73;
	fma.rn.f32 	%f141, %f140, %f133, 0f3DF6384F;
	mul.rn.f32 	%f142, %f141, %f133;
	fma.rn.f32 	%f143, %f132, 0f3FB8AA3B, %f127;
	sub.f32 	%f144, %f127, %f143;
	fma.rn.f32 	%f145, %f132, 0f3FB8AA3B, %f144;
	fma.rn.f32 	%f146, %f138, 0f3FB8AA3B, %f145;
	fma.rn.f32 	%f147, %f132, 0f32A55E34, %f146;
	mul.f32 	%f148, %f142, 0f40400000;
	fma.rn.f32 	%f149, %f148, %f138, %f147;
	fma.rn.f32 	%f150, %f142, %f132, %f149;
	add.rn.f32 	%f151, %f143, %f150;
	neg.f32 	%f152, %f143;
	add.rn.f32 	%f153, %f151, %f152;
	neg.f32 	%f154, %f153;
	add.rn.f32 	%f155, %f150, %f154;
	mul.rn.f32 	%f156, %f151, %f17;
	neg.f32 	%f157, %f156;
	fma.rn.f32 	%f158, %f151, %f17, %f157;
	fma.rn.f32 	%f159, %f155, %f17, %f158;
	cvt.rni.f32.f32 	%f160, %f156;
	sub.f32 	%f161, %f156, %f160;
	add.f32 	%f162, %f161, %f159;
	fma.rn.f32 	%f163, %f162, 0f391FCB8E, 0f3AAF85ED;
	fma.rn.f32 	%f164, %f163, %f162, 0f3C1D9856;
	fma.rn.f32 	%f165, %f164, %f162, 0f3D6357BB;
	fma.rn.f32 	%f166, %f165, %f162, 0f3E75FDEC;
	fma.rn.f32 	%f167, %f166, %f162, 0f3F317218;
	fma.rn.f32 	%f168, %f167, %f162, 0f3F800000;
	cvt.rzi.s32.f32 	%r39, %f160;
	setp.gt.f32 	%p17, %f160, 0f00000000;
	selp.b32 	%r40, 0, -2097152000, %p17;
	add.s32 	%r41, %r40, 2130706432;
	mov.b32 	%f169, %r41;
	mul.f32 	%f170, %f168, %f169;
	shl.b32 	%r42, %r39, 23;
	sub.s32 	%r43, %r42, %r40;
	mov.b32 	%f171, %r43;
	mul.f32 	%f172, %f170, %f171;
	abs.f32 	%f173, %f156;
	setp.gt.f32 	%p18, %f173, 0f43180000;
	setp.lt.f32 	%p19, %f156, 0f00000000;
	selp.f32 	%f174, 0f00000000, 0f7F800000, %p19;
	selp.f32 	%f20, %f174, %f172, %p18;
	setp.eq.f32 	%p20, %f16, 0f3F800000;
	setp.eq.f32 	%p21, %f17, 0f00000000;
	or.pred  	%p22, %p21, %p20;
	mov.f32 	%f237, 0f3F800000;
	@%p22 bra 	$L__BB0_21;
	setp.num.f32 	%p23, %f19, %f19;
	abs.f32 	%f175, %f17;
	setp.num.f32 	%p24, %f175, %f175;
	and.pred  	%p25, %p23, %p24;
	@%p25 bra 	$L__BB0_16;
	add.rn.f32 	%f237, %f16, %f17;
	bra.uni 	$L__BB0_21;
$L__BB0_16:
	setp.neu.f32 	%p26, %f16, 0f00000000;
	setp.neu.f32 	%p27, %f19, 0f7F800000;
	and.pred  	%p28, %p26, %p27;
	@%p28 bra 	$L__BB0_18;
	setp.neu.f32 	%p35, %f18, 0f3F800000;
	add.f32 	%f180, %f16, %f16;
	mov.b32 	%r44, %f180;
	setp.lt.f32 	%p36, %f17, 0f00000000;
	xor.b32  	%r45, %r44, 2139095040;
	selp.b32 	%r46, %r45, %r44, %p36;
	and.b32  	%r47, %r46, 2147483647;
	selp.b32 	%r48, %r47, %r46, %p35;
	mov.b32 	%f237, %r48;
	bra.uni 	$L__BB0_21;
$L__BB0_18:
	setp.eq.f32 	%p29, %f16, 0fBF800000;
	setp.eq.f32 	%p30, %f175, 0f7F800000;
	and.pred  	%p31, %p29, %p30;
	@%p31 bra 	$L__BB0_21;
	setp.geu.f32 	%p32, %f16, 0f00000000;
	mov.f32 	%f237, %f20;
	@%p32 bra 	$L__BB0_21;
	setp.neu.f32 	%p33, %f18, 0f3F800000;
	neg.f32 	%f177, %f20;
	selp.f32 	%f178, %f20, %f177, %p33;
	cvt.rmi.f32.f32 	%f179, %f17;
	setp.neu.f32 	%p34, %f17, %f179;
	selp.f32 	%f237, 0f7FFFFFFF, %f178, %p34;
$L__BB0_21:
	div.rn.f32 	%f181, %f59, %f237;
	setp.ltu.f32 	%p37, %f242, %f181;
	@%p37 bra 	$L__BB0_44;
	mov.f32 	%f183, 0fF847B47F;
	sub.f32 	%f26, %f183, %f64;
	div.rn.f32 	%f184, %f66, %f67;
	mov.f32 	%f185, 0f40800000;
	mul.rn.f32 	%f186, %f184, %f185;
	mov.f32 	%f187, 0f3F800000;
	mul.rn.f32 	%f188, %f186, %f187;
	mul.rn.f32 	%f189, %f188, %f187;
	mul.rn.f32 	%f190, %f189, %f187;
	fma.rn.f32 	%f191, %f190, 0fBE0810DC, %f65;
	abs.f32 	%f27, %f191;
	setp.gt.f32 	%p38, %f27, 0f00000079;
	mov.f32 	%f240, 0f00000079;
	@%p38 bra 	$L__BB0_35;
	mul.f32 	%f28, %f27, 0f4B000000;
	setp.ltu.f32 	%p39, %f28, 0f00000079;
	@%p39 bra 	$L__BB0_30;
	mov.f32 	%f192, 0f00000079;
	div.approx.f32 	%f193, %f192, %f27;
	cvt.rzi.f32.f32 	%f238, %f193;
	neg.f32 	%f30, %f27;
	fma.rn.f32 	%f31, %f30, %f238, 0f00000079;
	mov.b32 	%r7, %f31;
	mov.b32 	%r49, %f27;
	setp.lt.u32 	%p40, %r7, %r49;
	@%p40 bra 	$L__BB0_29;
	setp.lt.u32 	%p41, %r7, -2147483647;
	@%p41 bra 	$L__BB0_27;
	add.f32 	%f198, %f238, 0fBF800000;
	setp.lt.f32 	%p44, %f31, %f30;
	add.f32 	%f199, %f198, 0fBF800000;
	selp.f32 	%f238, %f199, %f198, %p44;
	bra.uni 	$L__BB0_29;
$L__BB0_27:
	add.f32 	%f238, %f238, 0f3F800000;
	add.f32 	%f194, %f27, %f27;
	setp.ltu.f32 	%p42, %f31, %f194;
	@%p42 bra 	$L__BB0_29;
	add.f32 	%f195, %f238, 0f3F800000;
	fma.rn.f32 	%f196, %f27, 0fC0400000, %f31;
	setp.ge.f32 	%p43, %f196, 0f00000000;
	add.f32 	%f197, %f195, 0f3F800000;
	selp.f32 	%f238, %f197, %f195, %p43;
$L__BB0_29:
	fma.rn.f32 	%f240, %f30, %f238, 0f00000079;
	bra.uni 	$L__BB0_35;
$L__BB0_30:
	mov.b32 	%r50, %f28;
	and.b32  	%r8, %r50, -8388608;
	and.b32  	%r51, %r50, 8388607;
	or.b32  	%r9, %r51, 1065353216;
	setp.eq.s32 	%p45, %r8, 192937984;
	mov.f32 	%f239, 0f34000079;
	@%p45 bra 	$L__BB0_34;
	mov.b32 	%f201, %r9;
	rcp.approx.ftz.f32 	%f37, %f201;
	sub.s32 	%r82, 192937984, %r8;
	neg.f32 	%f38, %f201;
	mov.b32 	%r81, 1065353337;
$L__BB0_32:
	min.u32 	%r53, %r82, 192937984;
	add.s32 	%r54, %r81, %r53;
	mov.b32 	%f202, %r54;
	mul.f32 	%f203, %f37, %f202;
	fma.rn.f32 	%f204, %f38, %f203, %f202;
	fma.rn.f32 	%f205, %f204, %f37, %f203;
	fma.rn.f32 	%f206, %f38, %f205, %f202;
	fma.rz.f32 	%f207, %f206, %f37, %f205;
	cvt.rzi.f32.f32 	%f208, %f207;
	fma.rn.f32 	%f209, %f38, %f208, %f202;
	sub.s32 	%r82, %r82, %r53;
	mov.b32 	%r81, %f209;
	setp.ne.s32 	%p46, %r82, 0;
	setp.ne.s32 	%p47, %r81, 0;
	and.pred  	%p48, %p46, %p47;
	@%p48 bra 	$L__BB0_32;
	mul.f32 	%f239, %f209, 0f34000000;
$L__BB0_34:
	mov.b32 	%f210, %r8;
	setp.leu.f32 	%p49, %f27, 0f00000000;
	selp.f32 	%f211, 0f7FFFFFFF, %f210, %p49;
	mul.f32 	%f240, %f211, %f239;
$L__BB0_35:
	abs.f32 	%f212, %f240;
	setp.nan.f32 	%p50, %f212, %f212;
	abs.f32 	%f213, %f240;
	selp.f32 	%f44, %f240, %f213, %p50;
	mul.f32 	%f214, %f44, 0f3F22F983;
	cvt.rni.s32.f32 	%r86, %f214;
	cvt.rn.f32.s32 	%f215, %r86;
	fma.rn.f32 	%f216, %f215, 0fBFC90FDA, %f44;
	fma.rn.f32 	%f217, %f215, 0fB3A22168, %f216;
	fma.rn.f32 	%f241, %f215, 0fA7C234C5, %f217;
	abs.f32 	%f46, %f44;
	setp.ltu.f32 	%p51, %f46, 0f47CE4780;
	@%p51 bra 	$L__BB0_43;
	setp.neu.f32 	%p52, %f46, 0f7F800000;
	@%p52 bra 	$L__BB0_38;
	mov.f32 	%f220, 0f00000000;
	mul.rn.f32 	%f241, %f44, %f220;
	mov.b32 	%r86, 0;
	bra.uni 	$L__BB0_43;
$L__BB0_38:
	mov.b32 	%r16, %f44;
	shl.b32 	%r56, %r16, 8;
	or.b32  	%r17, %r56, -2147483648;
	mov.b64 	%rd24, 0;
	mov.b32 	%r83, 0;
	mov.u64 	%rd22, __cudart_i2opi_f;
	mov.u64 	%rd23, %rd1;
$L__BB0_39:
	.pragma "nounroll";
	ld.global.nc.u32 	%r57, [%rd22];
	mad.wide.u32 	%rd12, %r57, %r17, %rd24;
	shr.u64 	%rd24, %rd12, 32;
	st.local.u32 	[%rd23], %rd12;
	add.s32 	%r83, %r83, 1;
	add.s64 	%rd23, %rd23, 4;
	add.s64 	%rd22, %rd22, 4;
	setp.ne.s32 	%p53, %r83, 6;
	@%p53 bra 	$L__BB0_39;
	shr.u32 	%r58, %r16, 23;
	st.local.u32 	[%rd1+24], %rd24;
	and.b32  	%r20, %r58, 31;
	and.b32  	%r59, %r58, 224;
	add.s32 	%r60, %r59, -128;
	shr.u32 	%r61, %r60, 5;
	mul.wide.u32 	%rd13, %r61, 4;
	sub.s64 	%rd8, %rd1, %rd13;
	ld.local.u32 	%r84, [%rd8+24];
	ld.local.u32 	%r85, [%rd8+20];
	setp.eq.s32 	%p54, %r20, 0;
	@%p54 bra 	$L__BB0_42;
	shf.l.wrap.b32 	%r84, %r85, %r84, %r20;
	ld.local.u32 	%r62, [%rd8+16];
	shf.l.wrap.b32 	%r85, %r62, %r85, %r20;
$L__BB0_42:
	shr.u32 	%r63, %r84, 30;
	shf.l.wrap.b32 	%r64, %r85, %r84, 2;
	shl.b32 	%r65, %r85, 2;
	shr.u32 	%r66, %r64, 31;
	add.s32 	%r67, %r66, %r63;
	neg.s32 	%r68, %r67;
	setp.lt.s32 	%p55, %r16, 0;
	selp.b32 	%r86, %r68, %r67, %p55;
	xor.b32  	%r69, %r64, %r16;
	shr.s32 	%r70, %r64, 31;
	xor.b32  	%r71, %r70, %r64;
	xor.b32  	%r72, %r70, %r65;
	cvt.u64.u32 	%rd14, %r71;
	shl.b64 	%rd15, %rd14, 32;
	cvt.u64.u32 	%rd16, %r72;
	or.b64  	%rd17, %rd15, %rd16;
	cvt.rn.f64.s64 	%fd1, %rd17;
	mul.f64 	%fd2, %fd1, 0d3BF921FB54442D19;
	cvt.rn.f32.f64 	%f218, %fd2;
	neg.f32 	%f219, %f218;
	setp.lt.s32 	%p56, %r69, 0;
	selp.f32 	%f241, %f219, %f218, %p56;
$L__BB0_43:
	add.s32 	%r74, %r86, 1;
	mul.rn.f32 	%f221, %f241, %f241;
	and.b32  	%r75, %r86, 1;
	setp.eq.b32 	%p57, %r75, 1;
	selp.f32 	%f222, %f241, 0f3F800000, %p57;
	fma.rn.f32 	%f223, %f221, %f222, 0f00000000;
	fma.rn.f32 	%f224, %f221, 0f37CBAC00, 0fBAB607ED;
	selp.f32 	%f225, 0fB94D4153, %f224, %p57;
	selp.f32 	%f226, 0f3C0885E4, 0f3D2AAABB, %p57;
	fma.rn.f32 	%f227, %f225, %f221, %f226;
	selp.f32 	%f228, 0fBE2AAAA8, 0fBEFFFFFF, %p57;
	fma.rn.f32 	%f229, %f227, %f221, %f228;
	fma.rn.f32 	%f230, %f229, %f223, %f222;
	and.b32  	%r76, %r74, 2;
	setp.eq.s32 	%p58, %r76, 0;
	mov.f32 	%f231, 0f00000000;
	sub.f32 	%f232, %f231, %f230;
	selp.f32 	%f233, %f230, %f232, %p58;
	add.f32 	%f242, %f26, %f233;
$L__BB0_44:
	add.u64 	%rd18, %SP, 32;
	add.u64 	%rd19, %SPL, 32;
	cvt.f64.f32 	%fd3, %f242;
	st.local.f64 	[%rd19], %fd3;
	mov.u64 	%rd20, $str;
	cvta.global.u64 	%rd21, %rd20;
	{ // callseq 0, 0
	.param .b64 param0;
	st.param.b64 	[param0], %rd21;
	.param .b64 param1;
	st.param.b64 	[param1], %rd18;
	.param .b32 retval0;
	call.uni (retval0), 
	vprintf, 
	(
	param0, 
	param1
	);
	ld.param.b32 	%r77, [retval0];
	} // callseq 0
	ret;

}


// ===== COMPILED SASS (sm_100) =====

	.target	sm_100

	.elftype	@"ET_EXEC"


//--------------------- .note.nv.tkinfo           --------------------------
	.section	.note.nv.tkinfo,"",@"SHT_NOTE"
	.sectionflags	@"SHF_NOTE_NV_TKINFO"
	.tkinfo
        /*0018*/ 	.word	0x00000002
        /*0030*/ 	.string	""
        /*0030*/ 	.string	"ptxas"
        /*0030*/ 	.string	"Cuda compilation tools, release 13.0, V13.0.88"
        /*0030*/ 	.string	"Build cuda_13.0.r13.0/compiler.36424714_0"
        /*0030*/ 	.string	"-arch sm_100 -m 64 "



//--------------------- .note.nv.cuinfo           --------------------------
	.section	.note.nv.cuinfo,"",@"SHT_NOTE"
	.sectionflags	@"SHF_NOTE_NV_CUINFO"
        /*0018*/ 	.short	0x0002
        /*001a*/ 	.short	0x0064
        /*001c*/ 	.short	0x0082
	.zero		2


//--------------------- .nv.info                  --------------------------
	.section	.nv.info,"",@"SHT_CUDA_INFO"
	.align	4


	//----- nvinfo : EIATTR_REGCOUNT
	.align		4
        /*0000*/ 	.byte	0x04, 0x2f
        /*0002*/ 	.short	(.L_3 - .L_2)
	.align		4
.L_2:
        /*0004*/ 	.word	index@(_Z7computefffffffffffffffffffffffff)
        /*0008*/ 	.word	0x00000018


	//----- nvinfo : EIATTR_FRAME_SIZE
	.align		4
.L_3:
        /*000c*/ 	.byte	0x04, 0x11
        /*000e*/ 	.short	(.L_5 - .L_4)
	.align		4
.L_4:
        /*0010*/ 	.word	index@($__internal_0_$__cuda_sm3x_div_rn_noftz_f32_slowpath)
        /*0014*/ 	.word	0x00000028


	//----- nvinfo : EIATTR_FRAME_SIZE
	.align		4
.L_5:
        /*0018*/ 	.byte	0x04, 0x11
        /*001a*/ 	.short	(.L_7 - .L_6)
	.align		4
.L_6:
        /*001c*/ 	.word	index@(_Z7computefffffffffffffffffffffffff)
        /*0020*/ 	.word	0x00000028


	//----- nvinfo : EIATTR_MIN_STACK_SIZE
	.align		4
.L_7:
        /*0024*/ 	.byte	0x04, 0x12
        /*0026*/ 	.short	(.L_9 - .L_8)
	.align		4
.L_8:
        /*0028*/ 	.word	index@(_Z7computefffffffffffffffffffffffff)
        /*002c*/ 	.word	0x00000028
.L_9:


//--------------------- .nv.compat                --------------------------
	.section	.nv.compat,"",@"SHT_CUDA_COMPAT_INFO"
	.align	4
        /*0000*/ 	.byte	0x02, 0x09, 0x00, 0x00, 0x02, 0x02, 0x01, 0x00, 0x02, 0x05, 0x05, 0x00, 0x03, 0x07, 0x01, 0x01
        /*0010*/ 	.byte	0x02, 0x03, 0x00, 0x00, 0x02, 0x06, 0x01, 0x00, 0x04, 0x0b, 0x08, 0x00, 0x01, 0x00, 0x00, 0x00
        /*0020*/ 	.byte	0x00, 0x00, 0x00, 0x00


//--------------------- .nv.info._Z7computefffffffffffffffffffffffff --------------------------
	.section	.nv.info._Z7computefffffffffffffffffffffffff,"",@"SHT_CUDA_INFO"
	.sectionflags	@""
	.align	4


	//----- nvinfo : EIATTR_CUDA_API_VERSION
	.align		4
        /*0000*/ 	.byte	0x04, 0x37
        /*0002*/ 	.short	(.L_11 - .L_10)
.L_10:
        /*0004*/ 	.word	0x00000082


	//----- nvinfo : EIATTR_KPARAM_INFO
	.align		4
.L_11:
        /*0008*/ 	.byte	0x04, 0x17
        /*000a*/ 	.short	(.L_13 - .L_12)
.L_12:
        /*000c*/ 	.word	0x00000000
        /*0010*/ 	.short	0x0018
        /*0012*/ 	.short	0x0060
        /*0014*/ 	.byte	0x00, 0xf0, 0x11, 0x00


	//----- nvinfo : EIATTR_KPARAM_INFO
	.align		4
.L_13:
        /*0018*/ 	.byte	0x04, 0x17
        /*001a*/ 	.short	(.L_15 - .L_14)
.L_14:
        /*001c*/ 	.word	0x00000000
        /*0020*/ 	.short	0x0017
        /*0022*/ 	.short	0x005c
        /*0024*/ 	.byte	0x00, 0xf0, 0x11, 0x00


	//----- nvinfo : EIATTR_KPARAM_INFO
	.align		4
.L_15:
        /*0028*/ 	.byte	0x04, 0x17
        /*002a*/ 	.short	(.L_17 - .L_16)
.L_16:
        /*002c*/ 	.word	0x00000000
        /*0030*/ 	.short	0x0016
        /*0032*/ 	.short	0x0058
        /*0034*/ 	.byte	0x00, 0xf0, 0x11, 0x00


	//----- nvinfo : EIATTR_KPARAM_INFO
	.align		4
.L_17:
        /*0038*/ 	.byte	0x04, 0x17
        /*003a*/ 	.short	(.L_19 - .L_18)
.L_18:
        /*003c*/ 	.word	0x00000000
        /*0040*/ 	.short	0x0015
        /*0042*/ 	.short	0x0054
        /*0044*/ 	.byte	0x00, 0xf0, 0x11, 0x00


	//----- nvinfo : EIATTR_KPARAM_INFO
	.align		4
.L_19:
        /*0048*/ 	.byte	0x04, 0x17
        /*004a*/ 	.short	(.L_21 - .L_20)
.L_20:
        /*004c*/ 	.word	0x00000000
        /*0050*/ 	.short	0x0014
        /*0052*/ 	.short	0x0050
        /*0054*/ 	.byte	0x00, 0xf0, 0x11, 0x00


	//----- nvinfo : EIATTR_KPARAM_INFO
	.align		4
.L_21:
        /*0058*/ 	.byte	0x04, 0x17
        /*005a*/ 	.short	(.L_23 - .L_22)
.L_22:
        /*005c*/ 	.word	0x00000000
        /*0060*/ 	.short	0x0013
        /*0062*/ 	.short	0x004c
        /*0064*/ 	.byte	0x00, 0xf0, 0x11, 0x00


	//----- nvinfo : EIATTR_KPARAM_INFO
	.align		4
.L_23:
        /*0068*/ 	.byte	0x04, 0x17
        /*006a*/ 	.short	(.L_25 - .L_24)
.L_24:
        /*006c*/ 	.word	0x00000000
        /*0070*/ 	.short	0x0012
        /*0072*/ 	.short	0x0048
        /*0074*/ 	.byte	0x00, 0xf0, 0x11, 0x00


	//----- nvinfo : EIATTR_KPARAM_INFO
	.align		4
.L_25:
        /*0078*/ 	.byte	0x04, 0x17
        /*007a*/ 	.short	(.L_27 - .L_26)
.L_26:
        /*007c*/ 	.word	0x00000000
        /*0080*/ 	.short	0x0011
        /*0082*/ 	.short	0x0044
        /*0084*/ 	.byte	0x00, 0xf0, 0x11, 0x00


	//----- nvinfo : EIATTR_KPARAM_INFO
	.align		4
.L_27:
        /*0088*/ 	.byte	0x04, 0x17
        /*008a*/ 	.short	(.L_29 - .L_28)
.L_28:
        /*008c*/ 	.word	0x00000000
        /*0090*/ 	.short	0x0010
        /*0092*/ 	.short	0x0040
        /*0094*/ 	.byte	0x00, 0xf0, 0x11, 0x00


	//----- nvinfo : EIATTR_KPARAM_INFO
	.align		4
.L_29:
        /*0098*/ 	.byte	0x04, 0x17
        /*009a*/ 	.short	(.L_31 - .L_30)
.L_30:
        /*009c*/ 	.word	0x00000000
        /*00a0*/ 	.short	0x000f
        /*00a2*/ 	.short	0x003c
        /*00a4*/ 	.byte	0x00, 0xf0, 0x11, 0x00


	//----- nvinfo : EIATTR_KPARAM_INFO
	.align		4
.L_31:
        /*00a8*/ 	.byte	0x04, 0x17
        /*00aa*/ 	.short	(.L_33 - .L_32)
.L_32:
        /*00ac*/ 	.word	0x00000000
        /*00b0*/ 	.short	0x000e
        /*00b2*/ 	.short	0x0038
        /*00b4*/ 	.byte	0x00, 0xf0, 0x11, 0x00


	//----- nvinfo : EIATTR_KPARAM_INFO
	.align		4
.L_33:
        /*00b8*/ 	.byte	0x04, 0x17
        /*00ba*/ 	.short	(.L_35 - .L_34)
.L_34:
        /*00bc*/ 	.word	0x00000000
        /*00c0*/ 	.short	0x000d
        /*00c2*/ 	.short	0x0034
        /*00c4*/ 	.byte	0x00, 0xf0, 0x11, 0x00


	//----- nvinfo : EIATTR_KPARAM_INFO
	.align		4
.L_35:
        /*00c8*/ 	.byte	0x04, 0x17
        /*00ca*/ 	.short	(.L_37 - .L_36)
.L_36:
        /*00cc*/ 	.word	0x00000000
        /*00d0*/ 	.short	0x000c
        /*00d2*/ 	.short	0x0030
        /*00d4*/ 	.byte	0x00, 0xf0, 0x11, 0x00


	//----- nvinfo : EIATTR_KPARAM_INFO
	.align		4
.L_37:
        /*00d8*/ 	.byte	0x04, 0x17
        /*00da*/ 	.short	(.L_39 - .L_38)
.L_38:
        /*00dc*/ 	.word	0x00000000
        /*00e0*/ 	.short	0x000b
        /*00e2*/ 	.short	0x002c
        /*00e4*/ 	.byte	0x00, 0xf0, 0x11, 0x00


	//----- nvinfo : EIATTR_KPARAM_INFO
	.align		4
.L_39:
        /*00e8*/ 	.byte	0x04, 0x17
        /*00ea*/ 	.short	(.L_41 - .L_40)
.L_40:
        /*00ec*/ 	.word	0x00000000
        /*00f0*/ 	.short	0x000a
        /*00f2*/ 	.short	0x0028
        /*00f4*/ 	.byte	0x00, 0xf0, 0x11, 0x00


	//----- nvinfo : EIATTR_KPARAM_INFO
	.align		4
.L_41:
        /*00f8*/ 	.byte	0x04, 0x17
        /*00fa*/ 	.short	(.L_43 - .L_42)
.L_42:
        /*00fc*/ 	.word	0x00000000
        /*0100*/ 	.short	0x0009
        /*0102*/ 	.short	0x0024
        /*0104*/ 	.byte	0x00, 0xf0, 0x11, 0x00


	//----- nvinfo : EIATTR_KPARAM_INFO
	.align		4
.L_43:
        /*0108*/ 	.byte	0x04, 0x17
        /*010a*/ 	.short	(.L_45 - .L_44)
.L_44:
        /*010c*/ 	.word	0x00000000
        /*0110*/ 	.short	0x0008
        /*0112*/ 	.short	0x0020
        /*0114*/ 	.byte	0x00, 0xf0, 0x11, 0x00


	//----- nvinfo : EIATTR_KPARAM_INFO
	.align		4
.L_45:
        /*0118*/ 	.byte	0x04, 0x17
        /*011a*/ 	.short	(.L_47 - .L_46)
.L_46:
        /*011c*/ 	.word	0x00000000
        /*0120*/ 	.short	0x0007
        /*0122*/ 	.short	0x001c
        /*0124*/ 	.byte	0x00, 0xf0, 0x11, 0x00


	//----- nvinfo : EIATTR_KPARAM_INFO
	.align		4
.L_47:
        /*0128*/ 	.byte	0x04, 0x17
        /*012a*/ 	.short	(.L_49 - .L_48)
.L_48:
        /*012c*/ 	.word	0x00000000
        /*0130*/ 	.short	0x0006
        /*0132*/ 	.short	0x0018
        /*0134*/ 	.byte	0x00, 0xf0, 0x11, 0x00


	//----- nvinfo : EIATTR_KPARAM_INFO
	.align		4
.L_49:
        /*0138*/ 	.byte	0x04, 0x17
        /*013a*/ 	.short	(.L_51 - .L_50)
.L_50:
        /*013c*/ 	.word	0x00000000
        /*0140*/ 	.short	0x0005
        /*0142*/ 	.short	0x0014
        /*0144*/ 	.byte	0x00, 0xf0, 0x11, 0x00


	//----- nvinfo : EIATTR_KPARAM_INFO
	.align		4
.L_51:
        /*0148*/ 	.byte	0x04, 0x17
        /*014a*/ 	.short	(.L_53 - .L_52)
.L_52:
        /*014c*/ 	.word	0x00000000
        /*0150*/ 	.short	0x0004
        /*0152*/ 	.short	0x0010
        /*0154*/ 	.byte	0x00, 0xf0, 0x11, 0x00


	//----- nvinfo : EIATTR_KPARAM_INFO
	.align		4
.L_53:
        /*0158*/ 	.byte	0x04, 0x17
        /*015a*/ 	.short	(.L_55 - .L_54)
.L_54:
        /*015c*/ 	.word	0x00000000
        /*0160*/ 	.short	0x0003
        /*0162*/ 	.short	0x000c
        /*0164*/ 	.byte	0x00, 0xf0, 0x11, 0x00


	//----- nvinfo : EIATTR_KPARAM_INFO
	.align		4
.L_55:
        /*0168*/ 	.byte	0x04, 0x17
        /*016a*/ 	.short	(.L_57 - .L_56)
.L_56:
        /*016c*/ 	.word	0x00000000
        /*0170*/ 	.short	0x0002
        /*0172*/ 	.short	0x0008
        /*0174*/ 	.byte	0x00, 0xf0, 0x11, 0x00


	//----- nvinfo : EIATTR_KPARAM_INFO
	.align		4
.L_57:
        /*0178*/ 	.byte	0x04, 0x17
        /*017a*/ 	.short	(.L_59 - .L_58)
.L_58:
        /*017c*/ 	.word	0x00000000
        /*0180*/ 	.short	0x0001
        /*0182*/ 	.short	0x0004
        /*0184*/ 	.byte	0x00, 0xf0, 0x11, 0x00


	//----- nvinfo : EIATTR_KPARAM_INFO
	.align		4
.L_59:
        /*0188*/ 	.byte	0x04, 0x17
        /*018a*/ 	.short	(.L_61 - .L_60)
.L_60:
        /*018c*/ 	.word	0x00000000
        /*0190*/ 	.short	0x0000
        /*0192*/ 	.short	0x0000
        /*0194*/ 	.byte	0x00, 0xf0, 0x11, 0x00


	//----- nvinfo : EIATTR_SPARSE_MMA_MASK
	.align		4
.L_61:
        /*0198*/ 	.byte	0x03, 0x50
        /*019a*/ 	.short	0x0000


	//----- nvinfo : EIATTR_MAXREG_COUNT
	.align		4
        /*019c*/ 	.byte	0x03, 0x1b
        /*019e*/ 	.short	0x00ff


	//----- nvinfo : EIATTR_EXTERNS
	.align		4
        /*01a0*/ 	.byte	0x04, 0x0f
        /*01a2*/ 	.short	(.L_63 - .L_62)


	//   ....[0]....
	.align		4
.L_62:
        /*01a4*/ 	.word	index@(vprintf)


	//----- nvinfo : EIATTR_MERCURY_ISA_VERSION
	.align		4
.L_63:
        /*01a8*/ 	.byte	0x03, 0x5f
        /*01aa*/ 	.short	0x0101


	//----- nvinfo : EIATTR_VRC_CTA_INIT_COUNT
	.align		4
        /*01ac*/ 	.byte	0x02, 0x4a
	.zero		1
	.zero		1


	//----- nvinfo : EIATTR_SYSCALL_OFFSETS
	.align		4
        /*01b0*/ 	.byte	0x04, 0x46
        /*01b2*/ 	.short	(.L_65 - .L_64)


	//   ....[0]....
.L_64:
        /*01b4*/ 	.word	0x00001bd0


	//----- nvinfo : EIATTR_EXIT_INSTR_OFFSETS
	.align		4
.L_65:
        /*01b8*/ 	.byte	0x04, 0x1c
        /*01ba*/ 	.short	(.L_67 - .L_66)


	//   ....[0]....
.L_66:
        /*01bc*/ 	.word	0x00001be0


	//----- nvinfo : EIATTR_CRS_STACK_SIZE
	.align		4
.L_67:
        /*01c0*/ 	.byte	0x04, 0x1e
        /*01c2*/ 	.short	(.L_69 - .L_68)
.L_68:
        /*01c4*/ 	.word	0x00000000


	//----- nvinfo : EIATTR_CBANK_PARAM_SIZE
	.align		4
.L_69:
        /*01c8*/ 	.byte	0x03, 0x19
        /*01ca*/ 	.short	0x0064


	//----- nvinfo : EIATTR_PARAM_CBANK
	.align		4
        /*01cc*/ 	.byte	0x04, 0x0a
        /*01ce*/ 	.short	(.L_71 - .L_70)
	.align		4
.L_70:
        /*01d0*/ 	.word	index@(.nv.constant0._Z7computefffffffffffffffffffffffff)
        /*01d4*/ 	.short	0x0380
        /*01d6*/ 	.short	0x0064


	//----- nvinfo : EIATTR_SW_WAR
	.align		4
.L_71:
        /*01d8*/ 	.byte	0x04, 0x36
        /*01da*/ 	.short	(.L_73 - .L_72)
.L_72:
        /*01dc*/ 	.word	0x00000008
.L_73:


//--------------------- .nv.callgraph             --------------------------
	.section	.nv.callgraph,"",@"SHT_CUDA_CALLGRAPH"
	.align	4
	.sectionentsize	8
	.align		4
        /*0000*/ 	.word	0x00000000
	.align		4
        /*0004*/ 	.word	0xffffffff
	.align		4
        /*0008*/ 	.word	index@(_Z7computefffffffffffffffffffffffff)
	.align		4
        /*000c*/ 	.word	index@(vprintf)
	.align		4
        /*0010*/ 	.word	0x00000000
	.align		4
        /*0014*/ 	.word	0xfffffffe
	.align		4
        /*0018*/ 	.word	0x00000000
	.align		4
        /*001c*/ 	.word	0xfffffffd
	.align		4
        /*0020*/ 	.word	0x00000000
	.align		4
        /*0024*/ 	.word	0xfffffffc


//--------------------- .nv.constant4             --------------------------
	.section	.nv.constant4,"a",@progbits
	.align	8
	.align		8
.nv.constant4:
        /*0000*/ 	.dword	vprintf
	.align		8
        /*0008*/ 	.dword	$str
	.align		8
        /*0010*/ 	.dword	__cudart_i2opi_f


//--------------------- .text._Z7computefffffffffffffffffffffffff --------------------------
	.section	.text._Z7computefffffffffffffffffffffffff,"ax",@progbits
	.align	128
        .global         _Z7computefffffffffffffffffffffffff
        .type           _Z7computefffffffffffffffffffffffff,@function
        .size           _Z7computefffffffffffffffffffffffff,(.L_x_32 - _Z7computefffffffffffffffffffffffff)
        .other          _Z7computefffffffffffffffffffffffff,@"STO_CUDA_ENTRY STV_DEFAULT"
_Z7computefffffffffffffffffffffffff:
.text._Z7computefffffffffffffffffffffffff:
[----:B------:R-:W0:Y:S08]  /*0000*/  LDC R1, c[0x0][0x37c] ;  /* 0x0000df00ff017b82 */ /* 0x000e300000000800 */
[----:B------:R-:W1:Y:S01]  /*0010*/  LDC R0, c[0x0][0x388] ;  /* 0x0000e200ff007b82 */ /* 0x000e620000000800 */
[----:B------:R-:W2:Y:S01]  /*0020*/  LDCU UR4, c[0x0][0x380] ;  /* 0x00007000ff0477ac */ /* 0x000ea20008000800 */
[----:B0-----:R-:W-:Y:S01]  /*0030*/  IADD3 R1, PT, PT, R1, -0x28, RZ ;  /* 0xffffffd801017810 */ /* 0x001fe20007ffe0ff */
[----:B------:R-:W0:Y:S05]  /*0040*/  LDCU UR5, c[0x0][0x2fc] ;  /* 0x00005f80ff0577ac */ /* 0x000e2a0008000800 */
[----:B------:R-:W1:Y:S08]  /*0050*/  LDC.64 R2, c[0x0][0x380] ;  /* 0x0000e000ff027b82 */ /* 0x000e700000000a00 */
[----:B------:R-:W3:Y:S01]  /*0060*/  LDC R6, c[0x0][0x2f8] ;  /* 0x0000be00ff067b82 */ /* 0x000ee20000000800 */
[----:B-1----:R-:W-:Y:S01]  /*0070*/  FFMA R3, R0, -1.8254000487006356794e-18, R3 ;  /* 0xa206b0d500037823 */ /* 0x002fe20000000003 */
[----:B--2---:R-:W-:-:S04]  /*0080*/  IMAD.U32 R0, RZ, RZ, UR4 ;  /* 0x00000004ff007e24 */ /* 0x004fc8000f8e00ff */
[----:B------:R-:W-:-:S04]  /*0090*/  FSETP.GE.AND P0, PT, R3, R2, PT ;  /* 0x000000020300720b */ /* 0x000fc80003f06000 */
[----:B------:R-:W-:-:S13]  /*00a0*/  FSETP.GTU.OR P0, PT, R2, RZ, !P0 ;  /* 0x000000ff0200720b */ /* 0x000fda000470c400 */
[----:B0--3--:R-:W-:Y:S05]  /*00b0*/  @P0 BRA `(.L_x_0) ;  /* 0x00000018009c0947 */ /* 0x009fea0003800000 */
[----:B------:R-:W0:Y:S01]  /*00c0*/  LDC R8, c[0x0][0x38c] ;  /* 0x0000e300ff087b82 */ /* 0x000e220000000800 */
[----:B------:R-:W-:Y:S02]  /*00d0*/  HFMA2 R3, -RZ, RZ, 0.0001070499420166015625, 0.001758575439453125 ;  /* 0x07041734ff037431 */ /* 0x000fe400000001ff */
[----:B------:R-:W-:-:S04]  /*00e0*/  IMAD.MOV.U32 R2, RZ, RZ, 0x77f81275 ;  /* 0x77f81275ff027424 */ /* 0x000fc800078e00ff */
[----:B------:R-:W-:-:S04]  /*00f0*/  FFMA R2, -R3, R2, 1 ;  /* 0x3f80000003027423 */ /* 0x000fc80000000102 */
[----:B------:R-:W-:Y:S01]  /*0100*/  FFMA R2, R2, -R3, -9.9373950613364157148e-35 ;  /* 0x8704173402027423 */ /* 0x000fe20000000803 */
[----:B0-----:R-:W0:Y:S03]  /*0110*/  FCHK P0, R8, -1.00629997967540402412e+34 ;  /* 0xf7f8127508007902 */ /* 0x001e260000000000 */
[----:B------:R-:W-:-:S04]  /*0120*/  FFMA R3, R2, R8, RZ ;  /* 0x0000000802037223 */ /* 0x000fc800000000ff */
[----:B------:R-:W-:-:S04]  /*0130*/  FFMA R4, R3, 1.00629997967540402412e+34, R8 ;  /* 0x77f8127503047823 */ /* 0x000fc80000000008 */
[----:B------:R-:W-:Y:S01]  /*0140*/  FFMA R3, R2, R4, R3 ;  /* 0x0000000402037223 */ /* 0x000fe20000000003 */
[----:B0-----:R-:W-:Y:S06]  /*0150*/  @!P0 BRA `(.L_x_1) ;  /* 0x0000000000108947 */ /* 0x001fec0003800000 */
[----:B------:R-:W0:Y:S01]  /*0160*/  LDC R2, c[0x0][0x38c] ;  /* 0x0000e300ff027b82 */ /* 0x000e220000000800 */
[----:B------:R-:W-:Y:S02]  /*0170*/  MOV R3, 0xf7f81275 ;  /* 0xf7f8127500037802 */ /* 0x000fe40000000f00 */
[----:B------:R-:W-:-:S07]  /*0180*/  MOV R8, 0x1a0 ;  /* 0x000001a000087802 */ /* 0x000fce0000000f00 */
[----:B0-----:R-:W-:Y:S05]  /*0190*/  CALL.REL.NOINC `($__internal_0_$__cuda_sm3x_div_rn_noftz_f32_slowpath) ;  /* 0x0000001800947944 */ /* 0x001fea0003c00000 */
.L_x_1:
[----:B------:R-:W0:Y:S02]  /*01a0*/  LDC.64 R4, c[0x0][0x390] ;  /* 0x0000e400ff047b82 */ /* 0x000e240000000a00 */
[----:B0-----:R-:W-:-:S04]  /*01b0*/  FADD R5, R5, 1.5750594739010943877e-42 ;  /* 0x0000046405057421 */ /* 0x001fc80000000000 */
[----:B------:R-:W-:-:S04]  /*01c0*/  FADD R5, R5, R4 ;  /* 0x0000000405057221 */ /* 0x000fc80000000000 */
[----:B------:R-:W-:-:S04]  /*01d0*/  FMUL R4, R5, 1.4388999342548555851e-35 ;  /* 0x0599029505047820 */ /* 0x000fc80000400000 */
[----:B------:R-:W0:Y:S08]  /*01e0*/  MUFU.RCP R5, R4 ;  /* 0x0000000400057308 */ /* 0x000e300000001000 */
[----:B------:R-:W1:Y:S01]  /*01f0*/  FCHK P0, R3, R4 ;  /* 0x0000000403007302 */ /* 0x000e620000000000 */
[----:B0-----:R-:W-:-:S04]  /*0200*/  FFMA R2, -R4, R5, 1 ;  /* 0x3f80000004027423 */ /* 0x001fc80000000105 */
[----:B------:R-:W-:-:S04]  /*0210*/  FFMA R2, R5, R2, R5 ;  /* 0x0000000205027223 */ /* 0x000fc80000000005 */
[----:B------:R-:W-:-:S04]  /*0220*/  FFMA R5, R2, R3, RZ ;  /* 0x0000000302057223 */ /* 0x000fc800000000ff */
[----:B------:R-:W-:-:S04]  /*0230*/  FFMA R8, -R4, R5, R3 ;  /* 0x0000000504087223 */ /* 0x000fc80000000103 */
[----:B------:R-:W-:Y:S01]  /*0240*/  FFMA R2, R2, R8, R5 ;  /* 0x0000000802027223 */ /* 0x000fe20000000005 */
[----:B-1----:R-:W-:Y:S06]  /*0250*/  @!P0 BRA `(.L_x_2) ;  /* 0x0000000000148947 */ /* 0x002fec0003800000 */
[----:B------:R-:W-:Y:S01]  /*0260*/  IMAD.MOV.U32 R2, RZ, RZ, R3 ;  /* 0x000000ffff027224 */ /* 0x000fe200078e0003 */
[----:B------:R-:W-:Y:S02]  /*0270*/  MOV R3, R4 ;  /* 0x0000000400037202 */ /* 0x000fe40000000f00 */
[----:B------:R-:W-:-:S07]  /*0280*/  MOV R8, 0x2a0 ;  /* 0x000002a000087802 */ /* 0x000fce0000000f00 */
[----:B------:R-:W-:Y:S05]  /*0290*/  CALL.REL.NOINC `($__internal_0_$__cuda_sm3x_div_rn_noftz_f32_slowpath) ;  /* 0x0000001800547944 */ /* 0x000fea0003c00000 */
[----:B------:R-:W-:-:S07]  /*02a0*/  IMAD.MOV.U32 R2, RZ, RZ, R3 ;  /* 0x000000ffff027224 */ /* 0x000fce00078e0003 */
.L_x_2:
[----:B------:R-:W0:Y:S01]  /*02b0*/  MUFU.RCP R3, |R2| ;  /* 0x4000000200037308 */ /* 0x000e220000001000 */
[----:B------:R-:W-:Y:S01]  /*02c0*/  FSETP.GT.AND P0, PT, |R2|, 1, PT ;  /* 0x3f8000000200780b */ /* 0x000fe20003f04200 */
[----:B------:R-:W-:Y:S01]  /*02d0*/  HFMA2 R5, -RZ, RZ, 0.890625, -0.00056934356689453125 ;  /* 0x3b2090aaff057431 */ /* 0x000fe200000001ff */
[----:B------:R-:W-:Y:S01]  /*02e0*/  MOV R8, 0x3f6ee581 ;  /* 0x3f6ee58100087802 */ /* 0x000fe20000000f00 */
[----:B------:R-:W1:Y:S01]  /*02f0*/  LDCU UR4, c[0x0][0x380] ;  /* 0x00007000ff0477ac */ /* 0x000e620008000800 */
[----:B0-----:R-:W-:-:S05]  /*0300*/  FSEL R3, R3, |R2|, P0 ;  /* 0x4000000203037208 */ /* 0x001fca0000000000 */
[----:B------:R-:W-:-:S04]  /*0310*/  FMUL R4, R3, R3 ;  /* 0x0000000303047220 */ /* 0x000fc80000400000 */
[----:B------:R-:W-:-:S04]  /*0320*/  FFMA R5, R4, R5, -0.014396979473531246185 ;  /* 0xbc6be14f04057423 */ /* 0x000fc80000000005 */
[----:B------:R-:W-:-:S04]  /*0330*/  FFMA R5, R4, R5, 0.039849750697612762451 ;  /* 0x3d23397e04057423 */ /* 0x000fc80000000005 */
[----:B------:R-:W-:-:S04]  /*0340*/  FFMA R5, R4, R5, -0.072529748082160949707 ;  /* 0xbd948a7a04057423 */ /* 0x000fc80000000005 */
[----:B------:R-:W-:-:S04]  /*0350*/  FFMA R5, R4, R5, 0.10518480092287063599 ;  /* 0x3dd76b2104057423 */ /* 0x000fc80000000005 */
[----:B------:R-:W-:-:S04]  /*0360*/  FFMA R5, R4, R5, -0.14171802997589111328 ;  /* 0xbe111e8804057423 */ /* 0x000fc80000000005 */
[----:B------:R-:W-:-:S04]  /*0370*/  FFMA R5, R4, R5, 0.19988775253295898438 ;  /* 0x3e4caf6004057423 */ /* 0x000fc80000000005 */
[----:B------:R-:W-:-:S04]  /*0380*/  FFMA R5, R4, R5, -0.33332940936088562012 ;  /* 0xbeaaaa2704057423 */ /* 0x000fc80000000005 */
[----:B------:R-:W-:-:S04]  /*0390*/  FMUL R4, R4, R5 ;  /* 0x0000000504047220 */ /* 0x000fc80000400000 */
[----:B------:R-:W-:-:S04]  /*03a0*/  FFMA R3, R3, R4, R3 ;  /* 0x0000000403037223 */ /* 0x000fc80000000003 */
[----:B------:R-:W-:Y:S01]  /*03b0*/  @P0 FFMA R3, R8, 1.6832555532455444336, -R3 ;  /* 0x3fd774eb08030823 */ /* 0x000fe20000000803 */
[----:B------:R-:W-:-:S04]  /*03c0*/  FSETP.NAN.AND P0, PT, |R2|, |R2|, PT ;  /* 0x400000020200720b */ /* 0x000fc80003f08200 */
[----:B------:R-:W-:-:S04]  /*03d0*/  LOP3.LUT R2, R3, 0x80000000, R2, 0xb8, !PT ;  /* 0x8000000003027812 */ /* 0x000fc800078eb802 */
[----:B------:R-:W-:-:S05]  /*03e0*/  FSEL R2, R2, R3, !P0 ;  /* 0x0000000302027208 */ /* 0x000fca0004000000 */
[----:B------:R-:W-:-:S05]  /*03f0*/  FADD R2, R2, -1.59929998561854934715e+35 ;  /* 0xf9f6694302027421 */ /* 0x000fca0000000000 */
[----:B-1----:R-:W-:-:S13]  /*0400*/  FSETP.GT.AND P0, PT, R2, UR4, PT ;  /* 0x0000000402007c0b */ /* 0x002fda000bf04000 */
[----:B------:R-:W-:Y:S05]  /*0410*/  @!P0 BRA `(.L_x_0) ;  /* 0x0000001400c48947 */ /* 0x000fea0003800000 */
[----:B------:R-:W0:Y:S01]  /*0420*/  LDC R0, c[0x0][0x3bc] ;  /* 0x0000ef00ff007b82 */ /* 0x000e220000000800 */
[----:B------:R-:W-:-:S04]  /*0430*/  IMAD.MOV.U32 R3, RZ, RZ, 0x7f800000 ;  /* 0x7f800000ff037424 */ /* 0x000fc800078e00ff */
[----:B------:R-:W-:-:S04]  /*0440*/  FFMA R2, -RZ, R3, 1 ;  /* 0x3f800000ff027423 */ /* 0x000fc80000000103 */
[----:B------:R-:W-:Y:S01]  /*0450*/  FFMA R3, R2, R3, +INF ;  /* 0x7f80000002037423 */ /* 0x000fe20000000003 */
[----:B0-----:R-:W-:-:S04]  /*0460*/  FMUL R0, R0, 1.2527608271063864614e-42 ;  /* 0x0000037e00007820 */ /* 0x001fc80000400000 */
[----:B------:R-:W0:Y:S01]  /*0470*/  FCHK P0, R0, RZ ;  /* 0x000000ff00007302 */ /* 0x000e220000000000 */
[----:B------:R-:W-:-:S04]  /*0480*/  FFMA R2, R0, R3, RZ ;  /* 0x0000000300027223 */ /* 0x000fc800000000ff */
[----:B------:R-:W-:-:S04]  /*0490*/  FFMA R4, -RZ, R2, R0 ;  /* 0x00000002ff047223 */ /* 0x000fc80000000100 */
[----:B------:R-:W-:Y:S01]  /*04a0*/  FFMA R2, R3, R4, R2 ;  /* 0x0000000403027223 */ /* 0x000fe20000000002 */
[----:B0-----:R-:W-:Y:S06]  /*04b0*/  @!P0 BRA `(.L_x_3) ;  /* 0x0000000000148947 */ /* 0x001fec0003800000 */
[----:B------:R-:W-:Y:S01]  /*04c0*/  HFMA2 R3, -RZ, RZ, 0, 0 ;  /* 0x00000000ff037431 */ /* 0x000fe200000001ff */
[----:B------:R-:W-:Y:S02]  /*04d0*/  MOV R2, R0 ;  /* 0x0000000000027202 */ /* 0x000fe40000000f00 */
[----:B------:R-:W-:-:S07]  /*04e0*/  MOV R8, 0x500 ;  /* 0x0000050000087802 */ /* 0x000fce0000000f00 */
[----:B------:R-:W-:Y:S05]  /*04f0*/  CALL.REL.NOINC `($__internal_0_$__cuda_sm3x_div_rn_noftz_f32_slowpath) ;  /* 0x0000001400bc7944 */ /* 0x000fea0003c00000 */
[----:B------:R-:W-:-:S07]  /*0500*/  IMAD.MOV.U32 R2, RZ, RZ, R3 ;  /* 0x000000ffff027224 */ /* 0x000fce00078e0003 */
.L_x_3:
[----:B------:R-:W0:Y:S02]  /*0510*/  LDC.64 R8, c[0x0][0x3c8] ;  /* 0x0000f200ff087b82 */ /* 0x000e240000000a00 */
[----:B0-----:R-:W-:-:S04]  /*0520*/  FMUL R5, R9, 1.08659998781388282251e+35 ;  /* 0x79a76ad009057820 */ /* 0x001fc80000400000 */
[----:B------:R-:W0:Y:S08]  /*0530*/  MUFU.RCP R0, R5 ;  /* 0x0000000500007308 */ /* 0x000e300000001000 */
[----:B------:R-:W1:Y:S01]  /*0540*/  FCHK P0, R8, R5 ;  /* 0x0000000508007302 */ /* 0x000e620000000000 */
[----:B0-----:R-:W-:-:S04]  /*0550*/  FFMA R3, -R5, R0, 1 ;  /* 0x3f80000005037423 */ /* 0x001fc80000000100 */
[----:B------:R-:W-:Y:S01]  /*0560*/  FFMA R3, R0, R3, R0 ;  /* 0x0000000300037223 */ /* 0x000fe20000000000 */
[----:B------:R-:W-:-:S03]  /*0570*/  FADD R0, R2, -1.11694753891334624379e+22 ;  /* 0xe4175fe702007421 */ /* 0x000fc60000000000 */
[----:B------:R-:W-:-:S04]  /*0580*/  FFMA R4, R3, R8, RZ ;  /* 0x0000000803047223 */ /* 0x000fc800000000ff */
[----:B------:R-:W-:-:S04]  /*0590*/  FFMA R7, -R5, R4, R8 ;  /* 0x0000000405077223 */ /* 0x000fc80000000108 */
[----:B------:R-:W-:Y:S01]  /*05a0*/  FFMA R3, R3, R7, R4 ;  /* 0x0000000703037223 */ /* 0x000fe20000000004 */
[----:B-1----:R-:W-:Y:S06]  /*05b0*/  @!P0 BRA `(.L_x_4) ;  /* 0x0000000000108947 */ /* 0x002fec0003800000 */
[----:B------:R-:W0:Y:S01]  /*05c0*/  LDC R2, c[0x0][0x3c8] ;  /* 0x0000f200ff027b82 */ /* 0x000e220000000800 */
[----:B------:R-:W-:Y:S02]  /*05d0*/  MOV R3, R5 ;  /* 0x0000000500037202 */ /* 0x000fe40000000f00 */
[----:B------:R-:W-:-:S07]  /*05e0*/  MOV R8, 0x600 ;  /* 0x0000060000087802 */ /* 0x000fce0000000f00 */
[----:B0-----:R-:W-:Y:S05]  /*05f0*/  CALL.REL.NOINC `($__internal_0_$__cuda_sm3x_div_rn_noftz_f32_slowpath) ;  /* 0x00000014007c7944 */ /* 0x001fea0003c00000 */
.L_x_4:
[----:B------:R-:W-:-:S05]  /*0600*/  FADD R5, R3, -1.4012984643248170709e-44 ;  /* 0x8000000a03057421 */ /* 0x000fca0000000000 */
[----:B------:R-:W-:-:S13]  /*0610*/  FSETP.GTU.AND P0, PT, |R5|, RZ, PT ;  /* 0x000000ff0500720b */ /* 0x000fda0003f0c200 */
[----:B------:R-:W-:Y:S05]  /*0620*/  @P0 BRA `(.L_x_5) ;  /* 0x0000000000400947 */ /* 0x000fea0003800000 */
[----:B------:R-:W-:-:S04]  /*0630*/  FADD R2, |R5|, -RZ ;  /* 0x800000ff05027221 */ /* 0x000fc80000000200 */
[----:B------:R-:W-:-:S04]  /*0640*/  FMUL R3, R2, 16777216 ;  /* 0x4b80000002037820 */ /* 0x000fc80000400000 */
[----:B------:R-:W-:-:S06]  /*0650*/  FMUL R3, R3, +INF ;  /* 0x7f80000003037820 */ /* 0x000fcc0000400000 */
[----:B------:R-:W0:Y:S02]  /*0660*/  FRND.TRUNC R3, R3 ;  /* 0x0000000300037307 */ /* 0x000e24000020d000 */
[----:B0-----:R-:W-:-:S05]  /*0670*/  FFMA R7, -RZ, R3, R2 ;  /* 0x00000003ff077223 */ /* 0x001fca0000000102 */
[----:B------:R-:W-:-:S04]  /*0680*/  ISETP.GE.U32.AND P0, PT, R7, -0x7fffffff, PT ;  /* 0x800000010700780c */ /* 0x000fc80003f06070 */
[----:B------:R-:W-:-:S09]  /*0690*/  FSETP.GEU.OR P1, PT, R7, RZ, !P0 ;  /* 0x000000ff0700720b */ /* 0x000fd2000472e400 */
[----:B------:R-:W-:-:S04]  /*06a0*/  @P0 FADD R4, R3, -1 ;  /* 0xbf80000003040421 */ /* 0x000fc80000000000 */
[----:B------:R-:W-:Y:S01]  /*06b0*/  @!P1 FADD R4, R4, -1 ;  /* 0xbf80000004049421 */ /* 0x000fe20000000000 */
[----:B------:R-:W-:Y:S06]  /*06c0*/  @P0 BRA `(.L_x_6) ;  /* 0x0000000000100947 */ /* 0x000fec0003800000 */
[----:B------:R-:W-:Y:S01]  /*06d0*/  FSETP.GE.AND P0, PT, R7, RZ, PT ;  /* 0x000000ff0700720b */ /* 0x000fe20003f06000 */
[----:B------:R-:W-:-:S12]  /*06e0*/  FADD R4, R3, 1 ;  /* 0x3f80000003047421 */ /* 0x000fd80000000000 */
[----:B------:R-:W-:-:S04]  /*06f0*/  @P0 FADD R3, R4, 1 ;  /* 0x3f80000004030421 */ /* 0x000fc80000000000 */
[----:B------:R-:W-:-:S07]  /*0700*/  @P0 FADD R4, R3, 1 ;  /* 0x3f80000003040421 */ /* 0x000fce0000000000 */
.L_x_6:
[----:B------:R-:W-:Y:S01]  /*0710*/  FFMA R8, -RZ, R4, R2 ;  /* 0x00000004ff087223 */ /* 0x000fe20000000102 */
[----:B------:R-:W-:Y:S06]  /*0720*/  BRA `(.L_x_7) ;  /* 0x0000000000047947 */ /* 0x000fec0003800000 */
.L_x_5:
[----:B------:R-:W-:-:S07]  /*0730*/  MOV R8, 0x7fffffff ;  /* 0x7fffffff00087802 */ /* 0x000fce0000000f00 */
.L_x_7:
[----:B------:R-:W0:Y:S01]  /*0740*/  LDC R7, c[0x0][0x3c4] ;  /* 0x0000f100ff077b82 */ /* 0x000e220000000800 */
[C---:B------:R-:W-:Y:S02]  /*0750*/  FSETP.NAN.AND P0, PT, |R8|.reuse, |R8|, PT ;  /* 0x400000080800720b */ /* 0x040fe40003f08200 */
[----:B------:R-:W-:-:S04]  /*0760*/  LOP3.LUT R5, R8, 0x80000000, R5, 0xb8, !PT ;  /* 0x8000000008057812 */ /* 0x000fc800078eb805 */
[----:B------:R-:W-:Y:S01]  /*0770*/  FSEL R5, R8, R5, P0 ;  /* 0x0000000508057208 */ /* 0x000fe20000000000 */
[----:B0-----:R-:W0:Y:S08]  /*0780*/  MUFU.RCP R2, R7 ;  /* 0x0000000700027308 */ /* 0x001e300000001000 */
[----:B------:R-:W1:Y:S01]  /*0790*/  FCHK P1, RZ, R7 ;  /* 0x00000007ff007302 */ /* 0x000e620000020000 */
[----:B0-----:R-:W-:-:S04]  /*07a0*/  FFMA R3, R2, -R7, 1 ;  /* 0x3f80000002037423 */ /* 0x001fc80000000807 */
[----:B------:R-:W-:-:S04]  /*07b0*/  FFMA R3, R2, R3, R2 ;  /* 0x0000000302037223 */ /* 0x000fc80000000002 */
[----:B------:R-:W-:-:S04]  /*07c0*/  FFMA R2, RZ, R3, RZ ;  /* 0x00000003ff027223 */ /* 0x000fc800000000ff */
[----:B------:R-:W-:-:S04]  /*07d0*/  FFMA R4, R2, -R7, RZ ;  /* 0x8000000702047223 */ /* 0x000fc800000000ff */
[----:B------:R-:W-:Y:S01]  /*07e0*/  FFMA R8, R3, R4, R2 ;  /* 0x0000000403087223 */ /* 0x000fe20000000002 */
[----:B-1----:R-:W-:Y:S06]  /*07f0*/  @!P1 BRA `(.L_x_8) ;  /* 0x0000000000149947 */ /* 0x002fec0003800000 */
[----:B------:R-:W0:Y:S01]  /*0800*/  LDC R3, c[0x0][0x3c4] ;  /* 0x0000f100ff037b82 */ /* 0x000e220000000800 */
[----:B------:R-:W-:Y:S01]  /*0810*/  IMAD.MOV.U32 R2, RZ, RZ, RZ ;  /* 0x000000ffff027224 */ /* 0x000fe200078e00ff */
[----:B------:R-:W-:-:S07]  /*0820*/  MOV R8, 0x840 ;  /* 0x0000084000087802 */ /* 0x000fce0000000f00 */
[----:B0-----:R-:W-:Y:S05]  /*0830*/  CALL.REL.NOINC `($__internal_0_$__cuda_sm3x_div_rn_noftz_f32_slowpath) ;  /* 0x0000001000ec7944 */ /* 0x001fea0003c00000 */
[----:B------:R-:W-:-:S07]  /*0840*/  MOV R8, R3 ;  /* 0x0000000300087202 */ /* 0x000fce0000000f00 */
.L_x_8:
        /* <DEDUP_REMOVED lines=8> */
[----:B------:R-:W-:Y:S01]  /*08d0*/  MOV R2, R8 ;  /* 0x0000000800027202 */ /* 0x000fe20000000f00 */
[----:B------:R-:W-:Y:S01]  /*08e0*/  IMAD.MOV.U32 R3, RZ, RZ, R5 ;  /* 0x000000ffff037224 */ /* 0x000fe200078e0005 */
[----:B------:R-:W-:-:S07]  /*08f0*/  MOV R8, 0x910 ;  /* 0x0000091000087802 */ /* 0x000fce0000000f00 */
[----:B------:R-:W-:Y:S05]  /*0900*/  CALL.REL.NOINC `($__internal_0_$__cuda_sm3x_div_rn_noftz_f32_slowpath) ;  /* 0x0000001000b87944 */ /* 0x000fea0003c00000 */
[----:B------:R-:W-:-:S07]  /*0910*/  MOV R4, R3 ;  /* 0x0000000300047202 */ /* 0x000fce0000000f00 */
.L_x_9:
[----:B------:R-:W0:Y:S01]  /*0920*/  LDC R5, c[0x0][0x3d0] ;  /* 0x0000f400ff057b82 */ /* 0x000e220000000800 */
[----:B------:R-:W-:Y:S02]  /*0930*/  UMOV UR4, 0x7ba01cb8 ;  /* 0x7ba01cb800047882 */ /* 0x000fe40000000000 */
[----:B------:R-:W-:Y:S01]  /*0940*/  MOV R10, UR4 ;  /* 0x00000004000a7c02 */ /* 0x000fe20008000f00 */
[----:B0-----:R-:W0:Y:S08]  /*0950*/  MUFU.RCP R2, R5 ;  /* 0x0000000500027308 */ /* 0x001e300000001000 */
[----:B------:R-:W1:Y:S01]  /*0960*/  FCHK P0, -R10, R5 ;  /* 0x000000050a007302 */ /* 0x000e620000000100 */
[----:B0-----:R-:W-:-:S04]  /*0970*/  FFMA R3, R2, -R5, 1 ;  /* 0x3f80000002037423 */ /* 0x001fc80000000805 */
[----:B------:R-:W-:-:S04]  /*0980*/  FFMA R2, R2, R3, R2 ;  /* 0x0000000302027223 */ /* 0x000fc80000000002 */
[----:B------:R-:W-:-:S04]  /*0990*/  FFMA R3, R2, -1.66269996563275458395e+36, RZ ;  /* 0xfba01cb802037823 */ /* 0x000fc800000000ff */
[----:B------:R-:W-:-:S04]  /*09a0*/  FFMA R8, R3, -R5, -1.66269996563275458395e+36 ;  /* 0xfba01cb803087423 */ /* 0x000fc80000000805 */
[----:B------:R-:W-:Y:S01]  /*09b0*/  FFMA R3, R2, R8, R3 ;  /* 0x0000000802037223 */ /* 0x000fe20000000003 */
[----:B-1----:R-:W-:Y:S06]  /*09c0*/  @!P0 BRA `(.L_x_10) ;  /* 0x0000000000108947 */ /* 0x002fec0003800000 */
[----:B------:R-:W0:Y:S01]  /*09d0*/  LDC R3, c[0x0][0x3d0] ;  /* 0x0000f400ff037b82 */ /* 0x000e220000000800 */
[----:B------:R-:W-:Y:S01]  /*09e0*/  IMAD.MOV.U32 R2, RZ, RZ, -0x45fe348 ;  /* 0xfba01cb8ff027424 */ /* 0x000fe200078e00ff */
[----:B------:R-:W-:-:S07]  /*09f0*/  MOV R8, 0xa10 ;  /* 0x00000a1000087802 */ /* 0x000fce0000000f00 */
[----:B0-----:R-:W-:Y:S05]  /*0a00*/  CALL.REL.NOINC `($__internal_0_$__cuda_sm3x_div_rn_noftz_f32_slowpath) ;  /* 0x0000001000787944 */ /* 0x001fea0003c00000 */
.L_x_10:
[C---:B------:R-:W-:Y:S01]  /*0a10*/  FMUL R5, |R4|.reuse, 16777216 ;  /* 0x4b80000004057820 */ /* 0x040fe20000400200 */
[----:B------:R-:W-:-:S04]  /*0a20*/  FSETP.GEU.AND P0, PT, |R4|, 1.175494350822287508e-38, PT ;  /* 0x008000000400780b */ /* 0x000fc80003f0e200 */
[----:B------:R-:W-:-:S04]  /*0a30*/  FSEL R5, R5, |R4|, !P0 ;  /* 0x4000000405057208 */ /* 0x000fc80004000000 */
[----:B------:R-:W-:-:S04]  /*0a40*/  IADD3 R2, PT, PT, R5, -0x3f3504f3, RZ ;  /* 0xc0cafb0d05027810 */ /* 0x000fc80007ffe0ff */
[----:B------:R-:W-:Y:S02]  /*0a50*/  LOP3.LUT R8, R2, 0xff800000, RZ, 0xc0, !PT ;  /* 0xff80000002087812 */ /* 0x000fe400078ec0ff */
[----:B------:R-:W-:Y:S02]  /*0a60*/  FSEL R2, RZ, -24, P0 ;  /* 0xc1c00000ff027808 */ /* 0x000fe40000000000 */
[----:B------:R-:W-:-:S05]  /*0a70*/  IADD3 R5, PT, PT, R5, -R8, RZ ;  /* 0x8000000805057210 */ /* 0x000fca0007ffe0ff */
[C---:B------:R-:W-:Y:S01]  /*0a80*/  FADD R9, R5.reuse, 1 ;  /* 0x3f80000005097421 */ /* 0x040fe20000000000 */
[----:B------:R-:W-:Y:S01]  /*0a90*/  FADD R7, R5, -1 ;  /* 0xbf80000005077421 */ /* 0x000fe20000000000 */
[----:B------:R-:W-:-:S03]  /*0aa0*/  I2FP.F32.S32 R5, R8 ;  /* 0x0000000800057245 */ /* 0x000fc60000201400 */
[----:B------:R-:W-:Y:S01]  /*0ab0*/  FADD R10, R7, R7 ;  /* 0x00000007070a7221 */ /* 0x000fe20000000000 */
[----:B------:R-:W0:Y:S01]  /*0ac0*/  MUFU.RCP R9, R9 ;  /* 0x0000000900097308 */ /* 0x000e220000001000 */
[----:B------:R-:W-:Y:S02]  /*0ad0*/  FFMA R2, R5, 1.1920928955078125e-07, R2 ;  /* 0x3400000005027823 */ /* 0x000fe40000000002 */
[----:B0-----:R-:W-:Y:S01]  /*0ae0*/  FMUL R11, R9, R10 ;  /* 0x0000000a090b7220 */ /* 0x001fe20000400000 */
[----:B------:R-:W-:-:S03]  /*0af0*/  IMAD.MOV.U32 R10, RZ, RZ, 0x3a2c32e4 ;  /* 0x3a2c32e4ff0a7424 */ /* 0x000fc600078e00ff */
[----:B------:R-:W-:Y:S01]  /*0b00*/  FADD R8, R7, -R11 ;  /* 0x8000000b07087221 */ /* 0x000fe20000000000 */
[CC--:B------:R-:W-:Y:S01]  /*0b10*/  FMUL R5, R11.reuse, R11.reuse ;  /* 0x0000000b0b057220 */ /* 0x0c0fe20000400000 */
[----:B------:R-:W-:Y:S02]  /*0b20*/  FFMA R13, R11, 1.4426950216293334961, R2 ;  /* 0x3fb8aa3b0b0d7823 */ /* 0x000fe40000000002 */
[----:B------:R-:W-:Y:S01]  /*0b30*/  FADD R8, R8, R8 ;  /* 0x0000000808087221 */ /* 0x000fe20000000000 */
[----:B------:R-:W-:Y:S01]  /*0b40*/  FFMA R10, R5, R10, 0.0032181653659790754318 ;  /* 0x3b52e7db050a7423 */ /* 0x000fe2000000000a */
[----:B------:R-:W-:Y:S02]  /*0b50*/  FADD R2, R2, -R13 ;  /* 0x8000000d02027221 */ /* 0x000fe40000000000 */
[----:B------:R-:W-:Y:S01]  /*0b60*/  FFMA R8, R7, -R11, R8 ;  /* 0x8000000b07087223 */ /* 0x000fe20000000008 */
[----:B------:R-:W-:Y:S01]  /*0b70*/  FFMA R10, R5, R10, 0.018033718690276145935 ;  /* 0x3c93bb73050a7423 */ /* 0x000fe2000000000a */
[----:B------:R-:W-:-:S02]  /*0b80*/  FFMA R7, R11, 1.4426950216293334961, R2 ;  /* 0x3fb8aa3b0b077823 */ /* 0x000fc40000000002 */
[----:B------:R-:W-:Y:S01]  /*0b90*/  FMUL R8, R9, R8 ;  /* 0x0000000809087220 */ /* 0x000fe20000400000 */
[----:B------:R-:W-:-:S03]  /*0ba0*/  FFMA R10, R5, R10, 0.12022458761930465698 ;  /* 0x3df6384f050a7423 */ /* 0x000fc6000000000a */
[----:B------:R-:W-:Y:S01]  /*0bb0*/  FFMA R2, R8, 1.4426950216293334961, R7 ;  /* 0x3fb8aa3b08027823 */ /* 0x000fe20000000007 */
[----:B------:R-:W-:-:S03]  /*0bc0*/  FMUL R10, R5, R10 ;  /* 0x0000000a050a7220 */ /* 0x000fc60000400000 */
[----:B------:R-:W-:Y:S01]  /*0bd0*/  FFMA R5, R11, 1.9251366722983220825e-08, R2 ;  /* 0x32a55e340b057823 */ /* 0x000fe20000000002 */
[----:B------:R-:W-:-:S04]  /*0be0*/  FMUL R2, R10, 3 ;  /* 0x404000000a027820 */ /* 0x000fc80000400000 */
[----:B------:R-:W-:-:S04]  /*0bf0*/  FFMA R5, R8, R2, R5 ;  /* 0x0000000208057223 */ /* 0x000fc80000000005 */
[----:B------:R-:W-:-:S04]  /*0c00*/  FFMA R10, R11, R10, R5 ;  /* 0x0000000a0b0a7223 */ /* 0x000fc80000000005 */
[----:B------:R-:W-:-:S04]  /*0c10*/  FADD R2, R13, R10 ;  /* 0x0000000a0d027221 */ /* 0x000fc80000000000 */
[----:B------:R-:W-:Y:S01]  /*0c20*/  FMUL R5, R2, R3 ;  /* 0x0000000302057220 */ /* 0x000fe20000400000 */
[----:B------:R-:W-:-:S03]  /*0c30*/  FADD R13, -R13, R2 ;  /* 0x000000020d0d7221 */ /* 0x000fc60000000100 */
[----:B------:R-:W0:Y:S01]  /*0c40*/  FRND R8, R5 ;  /* 0x0000000500087307 */ /* 0x000e220000201000 */
[----:B------:R-:W-:Y:S01]  /*0c50*/  FADD R10, R10, -R13 ;  /* 0x8000000d0a0a7221 */ /* 0x000fe20000000000 */
[-C--:B------:R-:W-:Y:S01]  /*0c60*/  FFMA R7, R2, R3.reuse, -R5 ;  /* 0x0000000302077223 */ /* 0x080fe20000000805 */
[C---:B------:R-:W-:Y:S02]  /*0c70*/  FSETP.GT.AND P1, PT, |R5|.reuse, 152, PT ;  /* 0x431800000500780b */ /* 0x040fe40003f24200 */
[C---:B------:R-:W-:Y:S01]  /*0c80*/  FSETP.GEU.AND P2, PT, R5.reuse, RZ, PT ;  /* 0x000000ff0500720b */ /* 0x040fe20003f4e000 */
[----:B------:R-:W-:Y:S01]  /*0c90*/  FFMA R7, R10, R3, R7 ;  /* 0x000000030a077223 */ /* 0x000fe20000000007 */
[----:B------:R-:W-:Y:S01]  /*0ca0*/  HFMA2 R10, -RZ, RZ, 0.64013671875, -15.109375 ;  /* 0x391fcb8eff0a7431 */ /* 0x000fe200000001ff */
[----:B------:R1:W2:Y:S01]  /*0cb0*/  F2I.NTZ R9, R5 ;  /* 0x0000000500097305 */ /* 0x0002a20000203100 */
[----:B0-----:R-:W-:Y:S01]  /*0cc0*/  FADD R2, R5, -R8 ;  /* 0x8000000805027221 */ /* 0x001fe20000000000 */
[----:B------:R-:W-:-:S02]  /*0cd0*/  FSETP.GT.AND P0, PT, R8, RZ, PT ;  /* 0x000000ff0800720b */ /* 0x000fc40003f04000 */
[----:B-1----:R-:W-:Y:S01]  /*0ce0*/  MOV R5, 0x3f800000 ;  /* 0x3f80000000057802 */ /* 0x002fe20000000f00 */
[----:B------:R-:W-:Y:S01]  /*0cf0*/  FADD R7, R7, R2 ;  /* 0x0000000207077221 */ /* 0x000fe20000000000 */
[----:B------:R-:W-:Y:S02]  /*0d00*/  SEL R8, RZ, 0x83000000, P0 ;  /* 0x83000000ff087807 */ /* 0x000fe40000000000 */
[----:B------:R-:W-:Y:S01]  /*0d10*/  FSETP.NEU.AND P0, PT, R4, 1, PT ;  /* 0x3f8000000400780b */ /* 0x000fe20003f0d000 */
[----:B------:R-:W-:-:S03]  /*0d20*/  FFMA R2, R7, R10, 0.0013391353422775864601 ;  /* 0x3aaf85ed07027423 */ /* 0x000fc6000000000a */
[----:B------:R-:W-:Y:S01]  /*0d30*/  FSETP.EQ.OR P0, PT, R3, RZ, !P0 ;  /* 0x000000ff0300720b */ /* 0x000fe20004702400 */
[----:B------:R-:W-:-:S04]  /*0d40*/  FFMA R2, R7, R2, 0.0096188392490148544312 ;  /* 0x3c1d985607027423 */ /* 0x000fc80000000002 */
[----:B------:R-:W-:-:S04]  /*0d50*/  FFMA R2, R7, R2, 0.055503588169813156128 ;  /* 0x3d6357bb07027423 */ /* 0x000fc80000000002 */
[----:B------:R-:W-:Y:S01]  /*0d60*/  FFMA R10, R7, R2, 0.24022644758224487305 ;  /* 0x3e75fdec070a7423 */ /* 0x000fe20000000002 */
[----:B------:R-:W-:-:S03]  /*0d70*/  FMUL R2, R3, 0.5 ;  /* 0x3f00000003027820 */ /* 0x000fc60000400000 */
[----:B------:R-:W-:-:S03]  /*0d80*/  FFMA R10, R7, R10, 0.69314718246459960938 ;  /* 0x3f317218070a7423 */ /* 0x000fc6000000000a */
[----:B------:R-:W0:Y:S01]  /*0d90*/  FRND.TRUNC R2, R2 ;  /* 0x0000000200027307 */ /* 0x000e22000020d000 */
[----:B------:R-:W-:Y:S01]  /*0da0*/  FFMA R10, R7, R10, 1 ;  /* 0x3f800000070a7423 */ /* 0x000fe2000000000a */
[----:B------:R-:W-:Y:S01]  /*0db0*/  IADD3 R7, PT, PT, R8, 0x7f000000, RZ ;  /* 0x7f00000008077810 */ /* 0x000fe20007ffe0ff */
[----:B--2---:R-:W-:-:S04]  /*0dc0*/  IMAD R8, R9, 0x800000, -R8 ;  /* 0x0080000009087824 */ /* 0x004fc800078e0a08 */
[----:B------:R-:W-:-:S04]  /*0dd0*/  FMUL R7, R10, R7 ;  /* 0x000000070a077220 */ /* 0x000fc80000400000 */
[----:B------:R-:W-:Y:S01]  /*0de0*/  FMUL R8, R7, R8 ;  /* 0x0000000807087220 */ /* 0x000fe20000400000 */
[----:B------:R-:W-:Y:S01]  /*0df0*/  @P1 FSEL R8, RZ, +INF , !P2 ;  /* 0x7f800000ff081808 */ /* 0x000fe20005000000 */
[----:B0-----:R-:W-:Y:S01]  /*0e00*/  FADD R2, R2, R2 ;  /* 0x0000000202027221 */ /* 0x001fe20000000000 */
[----:B------:R-:W-:Y:S06]  /*0e10*/  @P0 BRA `(.L_x_11) ;  /* 0x0000000000600947 */ /* 0x000fec0003800000 */
[----:B------:R-:W-:-:S04]  /*0e20*/  FSETP.NAN.AND P0, PT, |R3|, |R3|, PT ;  /* 0x400000030300720b */ /* 0x000fc80003f08200 */
[----:B------:R-:W-:-:S13]  /*0e30*/  FSETP.NUM.AND P0, PT, |R4|, |R4|, !P0 ;  /* 0x400000040400720b */ /* 0x000fda0004707200 */
[----:B------:R-:W-:Y:S01]  /*0e40*/  @!P0 FADD R5, R3, R4 ;  /* 0x0000000403058221 */ /* 0x000fe20000000000 */
[----:B------:R-:W-:Y:S06]  /*0e50*/  @!P0 BRA `(.L_x_11) ;  /* 0x0000000000508947 */ /* 0x000fec0003800000 */
[----:B------:R-:W-:Y:S01]  /*0e60*/  FSETP.NEU.AND P0, PT, |R4|, +INF , PT ;  /* 0x7f8000000400780b */ /* 0x000fe20003f0d200 */
[----:B------:R-:W-:Y:S01]  /*0e70*/  FADD R7, -R2, R3 ;  /* 0x0000000302077221 */ /* 0x000fe20000000100 */
[----:B------:R-:W-:-:S13]  /*0e80*/  FSETP.NEU.AND P1, PT, R4, RZ, PT ;  /* 0x000000ff0400720b */ /* 0x000fda0003f2d000 */
[----:B------:R-:W-:Y:S05]  /*0e90*/  @P0 BRA P1, `(.L_x_12) ;  /* 0x0000000000180947 */ /* 0x000fea0000800000 */
[----:B------:R-:W-:Y:S01]  /*0ea0*/  FSETP.GEU.AND P1, PT, R3, RZ, PT ;  /* 0x000000ff0300720b */ /* 0x000fe20003f2e000 */
[----:B------:R-:W-:Y:S01]  /*0eb0*/  FADD R5, R4, R4 ;  /* 0x0000000404057221 */ /* 0x000fe20000000000 */
[----:B------:R-:W-:-:S11]  /*0ec0*/  FSETP.NEU.AND P0, PT, |R7|, 1, PT ;  /* 0x3f8000000700780b */ /* 0x000fd60003f0d200 */
[----:B------:R-:W-:-:S04]  /*0ed0*/  @!P1 LOP3.LUT R5, R5, 0x7f800000, RZ, 0x3c, !PT ;  /* 0x7f80000005059812 */ /* 0x000fc800078e3cff */
[----:B------:R-:W-:Y:S01]  /*0ee0*/  @P0 LOP3.LUT R5, R5, 0x7fffffff, RZ, 0xc0, !PT ;  /* 0x7fffffff05050812 */ /* 0x000fe200078ec0ff */
[----:B------:R-:W-:Y:S06]  /*0ef0*/  BRA `(.L_x_11) ;  /* 0x0000000000287947 */ /* 0x000fec0003800000 */
.L_x_12:
[----:B------:R-:W-:Y:S02]  /*0f00*/  FSETP.NEU.AND P0, PT, |R3|, +INF , PT ;  /* 0x7f8000000300780b */ /* 0x000fe40003f0d200 */
[----:B------:R-:W-:-:S13]  /*0f10*/  FSETP.EQ.AND P1, PT, R4, -1, PT ;  /* 0xbf8000000400780b */ /* 0x000fda0003f22000 */
[----:B------:R-:W-:Y:S05]  /*0f20*/  @!P0 BRA P1, `(.L_x_11) ;  /* 0x00000000001c8947 */ /* 0x000fea0000800000 */
[----:B------:R-:W-:Y:S02]  /*0f30*/  FSETP.GEU.AND P1, PT, R4, RZ, PT ;  /* 0x000000ff0400720b */ /* 0x000fe40003f2e000 */
[----:B------:R-:W-:-:S11]  /*0f40*/  MOV R5, R8 ;  /* 0x0000000800057202 */ /* 0x000fd60000000f00 */
[----:B------:R-:W0:Y:S01]  /*0f50*/  @!P1 FRND.FLOOR R2, R3 ;  /* 0x0000000300029307 */ /* 0x000e220000205000 */
[----:B------:R-:W-:Y:S02]  /*0f60*/  @!P1 FSETP.NEU.AND P2, PT, |R7|, 1, PT ;  /* 0x3f8000000700980b */ /* 0x000fe40003f4d200 */
[----:B0-----:R-:W-:Y:S02]  /*0f70*/  @!P1 FSETP.NEU.AND P0, PT, R3, R2, PT ;  /* 0x000000020300920b */ /* 0x001fe40003f0d000 */
[----:B------:R-:W-:-:S04]  /*0f80*/  @!P1 FSEL R2, R8, -R8, P2 ;  /* 0x8000000808029208 */ /* 0x000fc80001000000 */
[----:B------:R-:W-:-:S07]  /*0f90*/  @!P1 FSEL R5, R2, +QNAN , !P0 ;  /* 0x7fffffff02059808 */ /* 0x000fce0004000000 */
.L_x_11:
[----:B------:R-:W0:Y:S01]  /*0fa0*/  LDCU UR4, c[0x0][0x3c0] ;  /* 0x00007800ff0477ac */ /* 0x000e220008000800 */
[----:B------:R-:W1:Y:S01]  /*0fb0*/  MUFU.RCP R2, R5 ;  /* 0x0000000500027308 */ /* 0x000e620000001000 */
[----:B0-----:R-:W-:Y:S02]  /*0fc0*/  IMAD.U32 R8, RZ, RZ, UR4 ;  /* 0x00000004ff087e24 */ /* 0x001fe4000f8e00ff */
[----:B-1----:R-:W-:-:S05]  /*0fd0*/  FFMA R3, R2, -R5, 1 ;  /* 0x3f80000002037423 */ /* 0x002fca0000000805 */
[----:B------:R-:W0:Y:S01]  /*0fe0*/  FCHK P0, R8, R5 ;  /* 0x0000000508007302 */ /* 0x000e220000000000 */
[----:B------:R-:W-:-:S04]  /*0ff0*/  FFMA R2, R2, R3, R2 ;  /* 0x0000000302027223 */ /* 0x000fc80000000002 */
[----:B------:R-:W-:-:S04]  /*1000*/  FFMA R3, R2, UR4, RZ ;  /* 0x0000000402037c23 */ /* 0x000fc800080000ff */
[----:B------:R-:W-:-:S04]  /*1010*/  FFMA R4, R3, -R5, UR4 ;  /* 0x0000000403047e23 */ /* 0x000fc80008000805 */
[----:B------:R-:W-:Y:S01]  /*1020*/  FFMA R3, R2, R4, R3 ;  /* 0x0000000402037223 */ /* 0x000fe20000000003 */
[----:B0-----:R-:W-:Y:S06]  /*1030*/  @!P0 BRA `(.L_x_13) ;  /* 0x0000000000108947 */ /* 0x001fec0003800000 */
[----:B------:R-:W0:Y:S01]  /*1040*/  LDC R2, c[0x0][0x3c0] ;  /* 0x0000f000ff027b82 */ /* 0x000e220000000800 */
[----:B------:R-:W-:Y:S02]  /*1050*/  MOV R3, R5 ;  /* 0x0000000500037202 */ /* 0x000fe40000000f00 */
[----:B------:R-:W-:-:S07]  /*1060*/  MOV R8, 0x1080 ;  /* 0x0000108000087802 */ /* 0x000fce0000000f00 */
[----:B0-----:R-:W-:Y:S05]  /*1070*/  CALL.REL.NOINC `($__internal_0_$__cuda_sm3x_div_rn_noftz_f32_slowpath) ;  /* 0x0000000800dc7944 */ /* 0x001fea0003c00000 */
.L_x_13:
[----:B------:R-:W-:-:S13]  /*1080*/  FSETP.GE.AND P0, PT, R0, R3, PT ;  /* 0x000000030000720b */ /* 0x000fda0003f06000 */
[----:B------:R-:W-:Y:S05]  /*1090*/  @!P0 BRA `(.L_x_0) ;  /* 0x0000000800a48947 */ /* 0x000fea0003800000 */
[----:B------:R-:W0:Y:S01]  /*10a0*/  LDC R4, c[0x0][0x3e0] ;  /* 0x0000f800ff047b82 */ /* 0x000e220000000800 */
[----:B------:R-:W1:Y:S02]  /*10b0*/  LDCU UR4, c[0x0][0x3dc] ;  /* 0x00007b80ff0477ac */ /* 0x000e640008000800 */
[----:B-1----:R-:W-:Y:S01]  /*10c0*/  MOV R5, UR4 ;  /* 0x0000000400057c02 */ /* 0x002fe20008000f00 */
[----:B0-----:R-:W0:Y:S08]  /*10d0*/  MUFU.RCP R0, R4 ;  /* 0x0000000400007308 */ /* 0x001e300000001000 */
[----:B------:R-:W1:Y:S01]  /*10e0*/  FCHK P0, R5, R4 ;  /* 0x0000000405007302 */ /* 0x000e620000000000 */
[----:B0-----:R-:W-:-:S04]  /*10f0*/  FFMA R3, R0, -R4, 1 ;  /* 0x3f80000000037423 */ /* 0x001fc80000000804 */
[----:B------:R-:W-:-:S04]  /*1100*/  FFMA R0, R0, R3, R0 ;  /* 0x0000000300007223 */ /* 0x000fc80000000000 */
[----:B------:R-:W-:-:S04]  /*1110*/  FFMA R3, R0, UR4, RZ ;  /* 0x0000000400037c23 */ /* 0x000fc800080000ff */
[----:B------:R-:W-:-:S04]  /*1120*/  FFMA R2, R3, -R4, UR4 ;  /* 0x0000000403027e23 */ /* 0x000fc80008000804 */
[----:B------:R-:W-:Y:S01]  /*1130*/  FFMA R0, R0, R2, R3 ;  /* 0x0000000200007223 */ /* 0x000fe20000000003 */
[----:B-1----:R-:W-:Y:S06]  /*1140*/  @!P0 BRA `(.L_x_14) ;  /* 0x0000000000148947 */ /* 0x002fec0003800000 */
[----:B------:R-:W0:Y:S01]  /*1150*/  LDC R2, c[0x0][0x3dc] ;  /* 0x0000f700ff027b82 */ /* 0x000e220000000800 */
[----:B------:R-:W-:-:S07]  /*1160*/  MOV R8, 0x1190 ;  /* 0x0000119000087802 */ /* 0x000fce0000000f00 */
[----:B------:R-:W1:Y:S02]  /*1170*/  LDC R3, c[0x0][0x3e0] ;  /* 0x0000f800ff037b82 */ /* 0x000e640000000800 */
[----:B01----:R-:W-:Y:S05]  /*1180*/  CALL.REL.NOINC `($__internal_0_$__cuda_sm3x_div_rn_noftz_f32_slowpath) ;  /* 0x0000000800987944 */ /* 0x003fea0003c00000 */
[----:B------:R-:W-:-:S07]  /*1190*/  IMAD.MOV.U32 R0, RZ, RZ, R3 ;  /* 0x000000ffff007224 */ /* 0x000fce00078e0003 */
.L_x_14:
[----:B------:R-:W0:Y:S01]  /*11a0*/  LDC R3, c[0x0][0x3d8] ;  /* 0x0000f600ff037b82 */ /* 0x000e220000000800 */
[----:B------:R-:W-:Y:S01]  /*11b0*/  FMUL R0, R0, 4 ;  /* 0x4080000000007820 */ /* 0x000fe20000400000 */
[----:B------:R-:W-:-:S03]  /*11c0*/  HFMA2 R5, -RZ, RZ, 0, 7.212162017822265625e-06 ;  /* 0x00000079ff057431 */ /* 0x000fc600000001ff */
[----:B------:R-:W-:-:S04]  /*11d0*/  FMUL R0, R0, 1 ;  /* 0x3f80000000007820 */ /* 0x000fc80000400000 */
[----:B------:R-:W-:-:S04]  /*11e0*/  FMUL R0, R0, 1 ;  /* 0x3f80000000007820 */ /* 0x000fc80000400000 */
[----:B------:R-:W-:-:S04]  /*11f0*/  FMUL R0, R0, 1 ;  /* 0x3f80000000007820 */ /* 0x000fc80000400000 */
[----:B0-----:R-:W-:-:S05]  /*1200*/  FFMA R0, R0, -0.13287681341171264648, R3 ;  /* 0xbe0810dc00007823 */ /* 0x001fca0000000003 */
[----:B------:R-:W-:-:S13]  /*1210*/  FSETP.GT.AND P0, PT, |R0|, 1.6955711418330286558e-43, PT ;  /* 0x000000790000780b */ /* 0x000fda0003f04200 */
[----:B------:R-:W-:Y:S05]  /*1220*/  @P0 BRA `(.L_x_15) ;  /* 0x0000000000e40947 */ /* 0x000fea0003800000 */
[----:B------:R-:W-:-:S05]  /*1230*/  FMUL R2, |R0|, 8388608 ;  /* 0x4b00000000027820 */ /* 0x000fca0000400200 */
[----:B------:R-:W-:-:S13]  /*1240*/  FSETP.GE.AND P0, PT, R2, 1.6955711418330286558e-43, PT ;  /* 0x000000790200780b */ /* 0x000fda0003f06000 */
[----:B------:R-:W-:Y:S05]  /*1250*/  @!P0 BRA `(.L_x_16) ;  /* 0x0000000000708947 */ /* 0x000fea0003800000 */
[C---:B------:R-:W-:Y:S01]  /*1260*/  FMUL R3, |R0|.reuse, 16777216 ;  /* 0x4b80000000037820 */ /* 0x040fe20000400200 */
[C---:B------:R-:W-:Y:S01]  /*1270*/  FSETP.GEU.AND P0, PT, |R0|.reuse, 1.175494350822287508e-38, PT ;  /* 0x008000000000780b */ /* 0x040fe20003f0e200 */
[----:B------:R-:W-:Y:S01]  /*1280*/  FADD R4, |R0|, -RZ ;  /* 0x800000ff00047221 */ /* 0x000fe20000000200 */
[----:B------:R-:W-:Y:S02]  /*1290*/  MOV R2, 0x79 ;  /* 0x0000007900027802 */ /* 0x000fe40000000f00 */
[----:B------:R-:W-:Y:S02]  /*12a0*/  FSEL R3, R3, |R0|, !P0 ;  /* 0x4000000003037208 */ /* 0x000fe40004000000 */
[----:B------:R-:W-:-:S04]  /*12b0*/  FSEL R2, R2, 2.8446963289899357693e-36, P0 ;  /* 0x0472000002027808 */ /* 0x000fc80000000000 */
[----:B------:R-:W0:Y:S02]  /*12c0*/  MUFU.RCP R3, R3 ;  /* 0x0000000300037308 */ /* 0x000e240000001000 */
[----:B0-----:R-:W-:-:S06]  /*12d0*/  FMUL R2, R3, R2 ;  /* 0x0000000203027220 */ /* 0x001fcc0000400000 */
[----:B------:R-:W0:Y:S02]  /*12e0*/  FRND.TRUNC R5, R2 ;  /* 0x0000000200057307 */ /* 0x000e24000020d000 */
[----:B0-----:R-:W-:-:S05]  /*12f0*/  FFMA R7, -|R0|, R5, 1.6955711418330286558e-43 ;  /* 0x0000007900077423 */ /* 0x001fca0000000305 */
[----:B------:R-:W-:-:S13]  /*1300*/  ISETP.GE.U32.AND P0, PT, R7, R4, PT ;  /* 0x000000040700720c */ /* 0x000fda0003f06070 */
[----:B------:R-:W-:Y:S05]  /*1310*/  @!P0 BRA `(.L_x_17) ;  /* 0x0000000000388947 */ /* 0x000fea0003800000 */
[----:B------:R-:W-:-:S04]  /*1320*/  ISETP.GE.U32.AND P0, PT, R7, -0x7fffffff, PT ;  /* 0x800000010700780c */ /* 0x000fc80003f06070 */
[----:B------:R-:W-:-:S09]  /*1330*/  FSETP.GEU.OR P1, PT, R7, -|R0|, !P0 ;  /* 0xc00000000700720b */ /* 0x000fd2000472e400 */
[----:B------:R-:W-:-:S04]  /*1340*/  @P0 FADD R2, R5, -1 ;  /* 0xbf80000005020421 */ /* 0x000fc80000000000 */
[----:B------:R-:W-:-:S04]  /*1350*/  @!P1 FADD R2, R2, -1 ;  /* 0xbf80000002029421 */ /* 0x000fc80000000000 */
[----:B------:R-:W-:Y:S01]  /*1360*/  @P0 IMAD.MOV.U32 R5, RZ, RZ, R2 ;  /* 0x000000ffff050224 */ /* 0x000fe200078e0002 */
[----:B------:R-:W-:Y:S06]  /*1370*/  @P0 BRA `(.L_x_17) ;  /* 0x0000000000200947 */ /* 0x000fec0003800000 */
[----:B------:R-:W-:Y:S01]  /*1380*/  FADD R2, |R0|, |R0| ;  /* 0x4000000000027221 */ /* 0x000fe20000000200 */
[----:B------:R-:W-:-:S04]  /*1390*/  FADD R5, R5, 1 ;  /* 0x3f80000005057421 */ /* 0x000fc80000000000 */
[----:B------:R-:W-:-:S13]  /*13a0*/  FSETP.GE.AND P0, PT, R7, R2, PT ;  /* 0x000000020700720b */ /* 0x000fda0003f06000 */
[----:B------:R-:W-:-:S05]  /*13b0*/  @P0 FFMA R2, |R0|, -3, R7 ;  /* 0xc040000000020823 */ /* 0x000fca0000000207 */
[----:B------:R-:W-:Y:S01]  /*13c0*/  FSETP.GE.AND P1, PT, R2, RZ, P0 ;  /* 0x000000ff0200720b */ /* 0x000fe20000726000 */
[----:B------:R-:W-:-:S12]  /*13d0*/  @P0 FADD R2, R5, 1 ;  /* 0x3f80000005020421 */ /* 0x000fd80000000000 */
[----:B------:R-:W-:-:S05]  /*13e0*/  @P1 FADD R2, R2, 1 ;  /* 0x3f80000002021421 */ /* 0x000fca0000000000 */
[----:B------:R-:W-:-:S07]  /*13f0*/  @P0 MOV R5, R2 ;  /* 0x0000000200050202 */ /* 0x000fce0000000f00 */
.L_x_17:
[----:B------:R-:W-:Y:S01]  /*1400*/  FFMA R5, -|R0|, R5, 1.6955711418330286558e-43 ;  /* 0x0000007900057423 */ /* 0x000fe20000000305 */
[----:B------:R-:W-:Y:S06]  /*1410*/  BRA `(.L_x_15) ;  /* 0x0000000000687947 */ /* 0x000fec0003800000 */
.L_x_16:
[----:B------:R-:W-:Y:S01]  /*1420*/  LOP3.LUT R7, R2, 0xff800000, RZ, 0xc0, !PT ;  /* 0xff80000002077812 */ /* 0x000fe200078ec0ff */
[----:B------:R-:W-:-:S03]  /*1430*/  HFMA2 R5, -RZ, RZ, 0.25, 7.212162017822265625e-06 ;  /* 0x34000079ff057431 */ /* 0x000fc600000001ff */
[----:B------:R-:W-:-:S13]  /*1440*/  ISETP.NE.AND P0, PT, R7, 0xb800000, PT ;  /* 0x0b8000000700780c */ /* 0x000fda0003f05270 */
[----:B------:R-:W-:Y:S05]  /*1450*/  @!P0 BRA `(.L_x_18) ;  /* 0x00000000004c8947 */ /* 0x000fea0003800000 */
[----:B------:R-:W-:Y:S01]  /*1460*/  LOP3.LUT R2, R2, 0x7fffff, RZ, 0xc0, !PT ;  /* 0x007fffff02027812 */ /* 0x000fe200078ec0ff */
[----:B------:R-:W-:-:S03]  /*1470*/  IMAD.MOV.U32 R3, RZ, RZ, 0x3f800079 ;  /* 0x3f800079ff037424 */ /* 0x000fc600078e00ff */
[----:B------:R-:W-:Y:S02]  /*1480*/  LOP3.LUT R10, R2, 0x3f800000, RZ, 0xfc, !PT ;  /* 0x3f800000020a7812 */ /* 0x000fe400078efcff */
[----:B------:R-:W-:Y:S02]  /*1490*/  IADD3 R2, PT, PT, -R7, 0xb800000, RZ ;  /* 0x0b80000007027810 */ /* 0x000fe40007ffe1ff */
[----:B------:R0:W1:Y:S05]  /*14a0*/  MUFU.RCP R9, R10 ;  /* 0x0000000a00097308 */ /* 0x00006a0000001000 */
.L_x_19:
[----:B------:R-:W-:-:S04]  /*14b0*/  VIMNMX.U32 R4, PT, PT, R2, 0xb800000, PT ;  /* 0x0b80000002047848 */ /* 0x000fc80003fe0000 */
[C---:B------:R-:W-:Y:S02]  /*14c0*/  IADD3 R3, PT, PT, R4.reuse, R3, RZ ;  /* 0x0000000304037210 */ /* 0x040fe40007ffe0ff */
[----:B------:R-:W-:-:S03]  /*14d0*/  IADD3 R2, PT, PT, -R4, R2, RZ ;  /* 0x0000000204027210 */ /* 0x000fc60007ffe1ff */
[----:B-1----:R-:W-:Y:S01]  /*14e0*/  FMUL R8, R9, R3 ;  /* 0x0000000309087220 */ /* 0x002fe20000400000 */
[----:B------:R-:W-:-:S03]  /*14f0*/  ISETP.NE.AND P1, PT, R2, RZ, PT ;  /* 0x000000ff0200720c */ /* 0x000fc60003f25270 */
[----:B------:R-:W-:-:S04]  /*1500*/  FFMA R5, -R10, R8, R3 ;  /* 0x000000080a057223 */ /* 0x000fc80000000103 */
[----:B------:R-:W-:-:S04]  /*1510*/  FFMA R8, R9, R5, R8 ;  /* 0x0000000509087223 */ /* 0x000fc80000000008 */
[----:B------:R-:W-:-:S04]  /*1520*/  FFMA R5, -R10, R8, R3 ;  /* 0x000000080a057223 */ /* 0x000fc80000000103 */
[----:B------:R-:W-:-:S04]  /*1530*/  FFMA.RZ R5, R9, R5, R8 ;  /* 0x0000000509057223 */ /* 0x000fc8000000c008 */
[----:B------:R-:W1:Y:S02]  /*1540*/  FRND.TRUNC R8, R5 ;  /* 0x0000000500087307 */ /* 0x000e64000020d000 */
[----:B-1----:R-:W-:-:S05]  /*1550*/  FFMA R3, -R10, R8, R3 ;  /* 0x000000080a037223 */ /* 0x002fca0000000103 */
[----:B------:R-:W-:-:S13]  /*1560*/  ISETP.NE.AND P0, PT, R3, RZ, PT ;  /* 0x000000ff0300720c */ /* 0x000fda0003f05270 */
[----:B------:R-:W-:Y:S05]  /*1570*/  @P0 BRA P1, `(.L_x_19) ;  /* 0xfffffffc00cc0947 */ /* 0x000fea000083ffff */
[----:B------:R-:W-:-:S07]  /*1580*/  FMUL R5, R3, 1.1920928955078125e-07 ;  /* 0x3400000003057820 */ /* 0x000fce0000400000 */
.L_x_18:
[----:B------:R-:W-:-:S04]  /*1590*/  FSETP.GT.AND P0, PT, |R0|, RZ, PT ;  /* 0x000000ff0000720b */ /* 0x000fc80003f04200 */
[----:B------:R-:W-:-:S05]  /*15a0*/  FSEL R0, R7, +QNAN , P0 ;  /* 0x7fffffff07007808 */ /* 0x000fca0000000000 */
[----:B------:R-:W-:-:S07]  /*15b0*/  FMUL R5, R0, R5 ;  /* 0x0000000500057220 */ /* 0x000fce0000400000 */
.L_x_15:
[CC--:B------:R-:W-:Y:S01]  /*15c0*/  FSETP.NAN.AND P0, PT, |R5|.reuse, |R5|.reuse, PT ;  /* 0x400000050500720b */ /* 0x0c0fe20003f08200 */
[----:B------:R-:W1:Y:S03]  /*15d0*/  LDC R7, c[0x0][0x3d4] ;  /* 0x0000f500ff077b82 */ /* 0x000e660000000800 */
[----:B------:R-:W-:-:S04]  /*15e0*/  FSEL R5, R5, |R5|, P0 ;  /* 0x4000000505057208 */ /* 0x000fc80000000000 */
[C---:B------:R-:W-:Y:S01]  /*15f0*/  FSETP.GE.AND P0, PT, |R5|.reuse, 105615, PT ;  /* 0x47ce47800500780b */ /* 0x040fe20003f06200 */
[----:B------:R-:W-:-:S06]  /*1600*/  FMUL R0, R5, 0.63661974668502807617 ;  /* 0x3f22f98305007820 */ /* 0x000fcc0000400000 */
[----:B------:R-:W2:Y:S01]  /*1610*/  F2I.NTZ R0, R0 ;  /* 0x0000000000007305 */ /* 0x000ea20000203100 */
[----:B-1----:R-:W-:Y:S01]  /*1620*/  FADD R7, -R7, -1.62019995399019892238e+34 ;  /* 0xf847b47f07077421 */ /* 0x002fe20000000100 */
[----:B--2---:R-:W-:-:S05]  /*1630*/  I2FP.F32.S32 R2, R0 ;  /* 0x0000000000027245 */ /* 0x004fca0000201400 */
[----:B------:R-:W-:-:S04]  /*1640*/  FFMA R3, R2, -1.5707962512969970703, R5 ;  /* 0xbfc90fda02037823 */ /* 0x000fc80000000005 */
[----:B------:R-:W-:-:S04]  /*1650*/  FFMA R3, R2, -7.5497894158615963534e-08, R3 ;  /* 0xb3a2216802037823 */ /* 0x000fc80000000003 */
[----:B------:R-:W-:Y:S01]  /*1660*/  FFMA R2, R2, -5.3903029534742383927e-15, R3 ;  /* 0xa7c234c502027823 */ /* 0x000fe20000000003 */
[----:B------:R-:W-:Y:S06]  /*1670*/  @!P0 BRA `(.L_x_20) ;  /* 0x0000000000e08947 */ /* 0x000fec0003800000 */
[----:B------:R-:W-:-:S13]  /*1680*/  FSETP.NEU.AND P0, PT, |R5|, +INF , PT ;  /* 0x7f8000000500780b */ /* 0x000fda0003f0d200 */
[----:B------:R-:W-:Y:S01]  /*1690*/  @!P0 FMUL R2, RZ, R5 ;  /* 0x00000005ff028220 */ /* 0x000fe20000400000 */
[----:B------:R-:W-:Y:S01]  /*16a0*/  @!P0 IMAD.MOV.U32 R0, RZ, RZ, RZ ;  /* 0x000000ffff008224 */ /* 0x000fe200078e00ff */
[----:B------:R-:W-:Y:S06]  /*16b0*/  @!P0 BRA `(.L_x_20) ;  /* 0x0000000000d08947 */ /* 0x000fec0003800000 */
[----:B------:R-:W-:Y:S01]  /*16c0*/  SHF.L.U32 R2, R5, 0x8, RZ ;  /* 0x0000000805027819 */ /* 0x000fe200000006ff */
[----:B------:R-:W-:Y:S01]  /*16d0*/  IMAD.MOV.U32 R13, RZ, RZ, RZ ;  /* 0x000000ffff0d7224 */ /* 0x000fe200078e00ff */
[----:B------:R-:W-:Y:S01]  /*16e0*/  MOV R8, RZ ;  /* 0x000000ff00087202 */ /* 0x000fe20000000f00 */
[----:B------:R-:W1:Y:S01]  /*16f0*/  LDCU.64 UR6, c[0x0][0x358] ;  /* 0x00006b00ff0677ac */ /* 0x000e620008000a00 */
[----:B------:R-:W-:Y:S02]  /*1700*/  MOV R0, R1 ;  /* 0x0000000100007202 */ /* 0x000fe40000000f00 */
[----:B------:R-:W-:Y:S01]  /*1710*/  LOP3.LUT R15, R2, 0x80000000, RZ, 0xfc, !PT ;  /* 0x80000000020f7812 */ /* 0x000fe200078efcff */
[----:B------:R-:W2:Y:S01]  /*1720*/  LDCU.64 UR8, c[0x4][0x10] ;  /* 0x01000200ff0877ac */ /* 0x000ea20008000a00 */
[----:B------:R-:W-:-:S05]  /*1730*/  UMOV UR4, URZ ;  /* 0x000000ff00047c82 */ /* 0x000fca0008000000 */
.L_x_21:
[----:B0-2---:R-:W-:Y:S01]  /*1740*/  MOV R10, UR8 ;  /* 0x00000008000a7c02 */ /* 0x005fe20008000f00 */
[----:B------:R-:W-:-:S05]  /*1750*/  IMAD.U32 R11, RZ, RZ, UR9 ;  /* 0x00000009ff0b7e24 */ /* 0x000fca000f8e00ff */
[----:B-1----:R-:W2:Y:S01]  /*1760*/  LDG.E.CONSTANT R2, desc[UR6][R10.64] ;  /* 0x000000060a027981 */ /* 0x002ea2000c1e9900 */
[----:B------:R-:W-:Y:S02]  /*1770*/  UIADD3 UR8, UP0, UPT, UR8, 0x4, URZ ;  /* 0x0000000408087890 */ /* 0x000fe4000ff1e0ff */
[----:B------:R-:W-:Y:S02]  /*1780*/  UIADD3 UR4, UPT, UPT, UR4, 0x1, URZ ;  /* 0x0000000104047890 */ /* 0x000fe4000fffe0ff */
[----:B------:R-:W-:Y:S02]  /*1790*/  UIADD3.X UR9, UPT, UPT, URZ, UR9, URZ, UP0, !UPT ;  /* 0x00000009ff097290 */ /* 0x000fe400087fe4ff */
[----:B------:R-:W-:Y:S01]  /*17a0*/  UISETP.NE.AND UP0, UPT, UR4, 0x6, UPT ;  /* 0x000000060400788c */ /* 0x000fe2000bf05270 */
[----:B--2---:R-:W-:-:S03]  /*17b0*/  IMAD.WIDE.U32 R2, R2, R15, RZ ;  /* 0x0000000f02027225 */ /* 0x004fc600078e00ff */
[----:B------:R-:W-:-:S04]  /*17c0*/  IADD3 R9, P0, PT, R2, R8, RZ ;  /* 0x0000000802097210 */ /* 0x000fc80007f1e0ff */
[----:B------:R-:W-:Y:S01]  /*17d0*/  IADD3.X R8, PT, PT, R3, R13, RZ, P0, !PT ;  /* 0x0000000d03087210 */ /* 0x000fe200007fe4ff */
[----:B------:R0:W-:Y:S02]  /*17e0*/  STL [R0], R9 ;  /* 0x0000000900007387 */ /* 0x0001e40000100800 */
[----:B0-----:R-:W-:Y:S01]  /*17f0*/  IADD3 R0, PT, PT, R0, 0x4, RZ ;  /* 0x0000000400007810 */ /* 0x001fe20007ffe0ff */
[----:B------:R-:W-:Y:S06]  /*1800*/  BRA.U UP0, `(.L_x_21) ;  /* 0xfffffffd00cc7547 */ /* 0x000fec000b83ffff */
[----:B------:R-:W-:Y:S01]  /*1810*/  SHF.R.U32.HI R4, RZ, 0x17, R5 ;  /* 0x00000017ff047819 */ /* 0x000fe20000011605 */
[----:B------:R0:W-:Y:S03]  /*1820*/  STL [R1+0x18], R8 ;  /* 0x0000180801007387 */ /* 0x0001e60000100800 */
[C---:B------:R-:W-:Y:S02]  /*1830*/  LOP3.LUT R0, R4.reuse, 0xe0, RZ, 0xc0, !PT ;  /* 0x000000e004007812 */ /* 0x040fe400078ec0ff */
[----:B------:R-:W-:-:S03]  /*1840*/  LOP3.LUT P0, RZ, R4, 0x1f, RZ, 0xc0, !PT ;  /* 0x0000001f04ff7812 */ /* 0x000fc6000780c0ff */
[----:B------:R-:W-:-:S05]  /*1850*/  VIADD R0, R0, 0xffffff80 ;  /* 0xffffff8000007836 */ /* 0x000fca0000000000 */
[----:B------:R-:W-:-:S05]  /*1860*/  SHF.R.U32.HI R0, RZ, 0x5, R0 ;  /* 0x00000005ff007819 */ /* 0x000fca0000011600 */
[----:B------:R-:W-:-:S05]  /*1870*/  IMAD R9, R0, -0x4, R1 ;  /* 0xfffffffc00097824 */ /* 0x000fca00078e0201 */
[----:B------:R-:W2:Y:S04]  /*1880*/  LDL R0, [R9+0x18] ;  /* 0x0000180009007983 */ /* 0x000ea80000100800 */
[----:B------:R-:W2:Y:S04]  /*1890*/  LDL R3, [R9+0x14] ;  /* 0x0000140009037983 */ /* 0x000ea80000100800 */
[----:B------:R-:W3:Y:S01]  /*18a0*/  @P0 LDL R2, [R9+0x10] ;  /* 0x0000100009020983 */ /* 0x000ee20000100800 */
[----:B------:R-:W-:Y:S01]  /*18b0*/  LOP3.LUT R4, R4, 0x1f, RZ, 0xc0, !PT ;  /* 0x0000001f04047812 */ /* 0x000fe200078ec0ff */
[----:B------:R-:W-:Y:S01]  /*18c0*/  UMOV UR6, 0x54442d19 ;  /* 0x54442d1900067882 */ /* 0x000fe20000000000 */
[----:B------:R-:W-:-:S02]  /*18d0*/  UMOV UR7, 0x3bf921fb ;  /* 0x3bf921fb00077882 */ /* 0x000fc40000000000 */
[-C--:B--2---:R-:W-:Y:S02]  /*18e0*/  @P0 SHF.L.W.U32.HI R0, R3, R4.reuse, R0 ;  /* 0x0000000403000219 */ /* 0x084fe40000010e00 */
[----:B---3--:R-:W-:Y:S02]  /*18f0*/  @P0 SHF.L.W.U32.HI R3, R2, R4, R3 ;  /* 0x0000000402030219 */ /* 0x008fe40000010e03 */
[----:B------:R-:W-:Y:S02]  /*1900*/  ISETP.GE.AND P0, PT, R5, RZ, PT ;  /* 0x000000ff0500720c */ /* 0x000fe40003f06270 */
[C---:B------:R-:W-:Y:S02]  /*1910*/  SHF.L.W.U32.HI R2, R3.reuse, 0x2, R0 ;  /* 0x0000000203027819 */ /* 0x040fe40000010e00 */
[----:B------:R-:W-:Y:S02]  /*1920*/  SHF.L.U32 R3, R3, 0x2, RZ ;  /* 0x0000000203037819 */ /* 0x000fe400000006ff */
[----:B------:R-:W-:-:S02]  /*1930*/  SHF.R.S32.HI R4, RZ, 0x1f, R2 ;  /* 0x0000001fff047819 */ /* 0x000fc40000011402 */
[----:B------:R-:W-:Y:S02]  /*1940*/  LOP3.LUT R5, R2, R5, RZ, 0x3c, !PT ;  /* 0x0000000502057212 */ /* 0x000fe400078e3cff */
[C---:B------:R-:W-:Y:S02]  /*1950*/  LOP3.LUT R10, R4.reuse, R3, RZ, 0x3c, !PT ;  /* 0x00000003040a7212 */ /* 0x040fe400078e3cff */
[----:B------:R-:W-:Y:S02]  /*1960*/  LOP3.LUT R11, R4, R2, RZ, 0x3c, !PT ;  /* 0x00000002040b7212 */ /* 0x000fe400078e3cff */
[----:B------:R-:W-:Y:S02]  /*1970*/  SHF.R.U32.HI R3, RZ, 0x1e, R0 ;  /* 0x0000001eff037819 */ /* 0x000fe40000011600 */
[----:B------:R-:W-:Y:S02]  /*1980*/  ISETP.GE.AND P1, PT, R5, RZ, PT ;  /* 0x000000ff0500720c */ /* 0x000fe40003f26270 */
[----:B------:R-:W0:Y:S01]  /*1990*/  I2F.F64.S64 R10, R10 ;  /* 0x0000000a000a7312 */ /* 0x000e220000301c00 */
[----:B------:R-:W-:-:S04]  /*19a0*/  LEA.HI R0, R2, R3, RZ, 0x1 ;  /* 0x0000000302007211 */ /* 0x000fc800078f08ff */
[----:B------:R-:W-:-:S05]  /*19b0*/  IADD3 R2, PT, PT, -R0, RZ, RZ ;  /* 0x000000ff00027210 */ /* 0x000fca0007ffe1ff */
[----:B------:R-:W-:Y:S01]  /*19c0*/  @!P0 IMAD.MOV.U32 R0, RZ, RZ, R2 ;  /* 0x000000ffff008224 */ /* 0x000fe200078e0002 */
[----:B0-----:R-:W-:-:S10]  /*19d0*/  DMUL R8, R10, UR6 ;  /* 0x000000060a087c28 */ /* 0x001fd40008000000 */
[----:B------:R-:W0:Y:S02]  /*19e0*/  F2F.F32.F64 R8, R8 ;  /* 0x0000000800087310 */ /* 0x000e240000301000 */
[----:B0-----:R-:W-:-:S07]  /*19f0*/  FSEL R2, -R8, R8, !P1 ;  /* 0x0000000808027208 */ /* 0x001fce0004800100 */
.L_x_20:
[----:B------:R-:W-:Y:S01]  /*1a00*/  MOV R4, 0x37cbac00 ;  /* 0x37cbac0000047802 */ /* 0x000fe20000000f00 */
[----:B------:R-:W-:Y:S01]  /*1a10*/  FMUL R3, R2, R2 ;  /* 0x0000000202037220 */ /* 0x000fe20000400000 */
[C---:B------:R-:W-:Y:S01]  /*1a20*/  LOP3.LUT R5, R0.reuse, 0x1, RZ, 0xc0, !PT ;  /* 0x0000000100057812 */ /* 0x040fe200078ec0ff */
[----:B------:R-:W-:Y:S01]  /*1a30*/  VIADD R0, R0, 0x1 ;  /* 0x0000000100007836 */ /* 0x000fe20000000000 */
[----:B------:R-:W-:Y:S01]  /*1a40*/  MOV R8, 0x3c0885e4 ;  /* 0x3c0885e400087802 */ /* 0x000fe20000000f00 */
[----:B------:R-:W-:Y:S01]  /*1a50*/  FFMA R4, R3, R4, -0.0013887860113754868507 ;  /* 0xbab607ed03047423 */ /* 0x000fe20000000004 */
[----:B------:R-:W-:Y:S02]  /*1a60*/  ISETP.NE.U32.AND P0, PT, R5, 0x1, PT ;  /* 0x000000010500780c */ /* 0x000fe40003f05070 */
[----:B------:R-:W-:Y:S02]  /*1a70*/  MOV R9, 0x3e2aaaa8 ;  /* 0x3e2aaaa800097802 */ /* 0x000fe40000000f00 */
[----:B------:R-:W-:-:S02]  /*1a80*/  FSEL R4, R4, -0.00019574658654164522886, P0 ;  /* 0xb94d415304047808 */ /* 0x000fc40000000000 */
[----:B------:R-:W-:Y:S02]  /*1a90*/  FSEL R8, R8, 0.041666727513074874878, !P0 ;  /* 0x3d2aaabb08087808 */ /* 0x000fe40004000000 */
[----:B------:R-:W-:Y:S02]  /*1aa0*/  LOP3.LUT P1, RZ, R0, 0x2, RZ, 0xc0, !PT ;  /* 0x0000000200ff7812 */ /* 0x000fe4000782c0ff */
[----:B------:R-:W-:Y:S01]  /*1ab0*/  FSEL R0, R2, 1, !P0 ;  /* 0x3f80000002007808 */ /* 0x000fe20004000000 */
[----:B------:R-:W-:Y:S01]  /*1ac0*/  FFMA R4, R3, R4, R8 ;  /* 0x0000000403047223 */ /* 0x000fe20000000008 */
[----:B------:R-:W-:-:S03]  /*1ad0*/  FSEL R9, -R9, -0.4999999701976776123, !P0 ;  /* 0xbeffffff09097808 */ /* 0x000fc60004000100 */
[C---:B------:R-:W-:Y:S02]  /*1ae0*/  FFMA R5, R3.reuse, R0, RZ ;  /* 0x0000000003057223 */ /* 0x040fe400000000ff */
[----:B------:R-:W-:-:S04]  /*1af0*/  FFMA R4, R3, R4, R9 ;  /* 0x0000000403047223 */ /* 0x000fc80000000009 */
[----:B------:R-:W-:-:S04]  /*1b00*/  FFMA R0, R5, R4, R0 ;  /* 0x0000000405007223 */ /* 0x000fc80000000000 */
[----:B------:R-:W-:-:S04]  /*1b10*/  @P1 FADD R0, RZ, -R0 ;  /* 0x80000000ff001221 */ /* 0x000fc80000000000 */
[----:B------:R-:W-:-:S07]  /*1b20*/  FADD R0, R0, R7 ;  /* 0x0000000700007221 */ /* 0x000fce0000000000 */
.L_x_0:
[----:B------:R-:W1:Y:S01]  /*1b30*/  F2F.F64.F32 R2, R0 ;  /* 0x0000000000027310 */ /* 0x000e620000201800 */
[----:B------:R-:W-:Y:S01]  /*1b40*/  MOV R8, 0x0 ;  /* 0x0000000000087802 */ /* 0x000fe20000000f00 */
[----:B------:R-:W2:Y:S01]  /*1b50*/  LDCU.64 UR6, c[0x4][0x8] ;  /* 0x01000100ff0677ac */ /* 0x000ea20008000a00 */
[----:B------:R-:W-:-:S04]  /*1b60*/  IADD3 R6, P0, P1, R1, 0x20, R6 ;  /* 0x0000002001067810 */ /* 0x000fc8000791e006 */
[----:B------:R-:W3:Y:S01]  /*1b70*/  LDC.64 R8, c[0x4][R8] ;  /* 0x0100000008087b82 */ /* 0x000ee20000000a00 */
[----:B------:R-:W-:Y:S01]  /*1b80*/  IADD3.X R7, PT, PT, RZ, UR5, RZ, P0, P1 ;  /* 0x00000005ff077c10 */ /* 0x000fe200087e24ff */
[----:B-1----:R1:W-:Y:S01]  /*1b90*/  STL.64 [R1+0x20], R2 ;  /* 0x0000200201007387 */ /* 0x0023e20000100a00 */
[----:B--2---:R-:W-:Y:S01]  /*1ba0*/  MOV R4, UR6 ;  /* 0x0000000600047c02 */ /* 0x004fe20008000f00 */
[----:B------:R-:W-:-:S07]  /*1bb0*/  IMAD.U32 R5, RZ, RZ, UR7 ;  /* 0x00000007ff057e24 */ /* 0x000fce000f8e00ff */
[----:B------:R-:W-:-:S07]  /*1bc0*/  LEPC R20, `(.L_x_22) ;  /* 0x000000001014794e */ /* 0x000fce0000000000 */
[----:B01-3--:R-:W-:Y:S05]  /*1bd0*/  CALL.ABS.NOINC R8 ;  /* 0x0000000008007343 */ /* 0x00bfea0003c00000 */
.L_x_22:
[----:B------:R-:W-:Y:S05]  /*1be0*/  EXIT ;  /* 0x000000000000794d */ /* 0x000fea0003800000 */
        .weak           $__internal_0_$__cuda_sm3x_div_rn_noftz_f32_slowpath
        .type           $__internal_0_$__cuda_sm3x_div_rn_noftz_f32_slowpath,@function
        .size           $__internal_0_$__cuda_sm3x_div_rn_noftz_f32_slowpath,(.L_x_32 - $__internal_0_$__cuda_sm3x_div_rn_noftz_f32_slowpath)
$__internal_0_$__cuda_sm3x_div_rn_noftz_f32_slowpath:
[----:B------:R-:W-:Y:S02]  /*1bf0*/  SHF.R.U32.HI R7, RZ, 0x17, R3 ;  /* 0x00000017ff077819 */ /* 0x000fe40000011603 */
[----:B------:R-:W-:Y:S02]  /*1c00*/  SHF.R.U32.HI R9, RZ, 0x17, R2 ;  /* 0x00000017ff097819 */ /* 0x000fe40000011602 */
[----:B------:R-:W-:Y:S02]  /*1c10*/  LOP3.LUT R7, R7, 0xff, RZ, 0xc0, !PT ;  /* 0x000000ff07077812 */ /* 0x000fe400078ec0ff */
[----:B------:R-:W-:Y:S02]  /*1c20*/  LOP3.LUT R12, R9, 0xff, RZ, 0xc0, !PT ;  /* 0x000000ff090c7812 */ /* 0x000fe400078ec0ff */
[----:B------:R-:W-:Y:S02]  /*1c30*/  IADD3 R11, PT, PT, R7, -0x1, RZ ;  /* 0xffffffff070b7810 */ /* 0x000fe40007ffe0ff */
[----:B------:R-:W-:-:S02]  /*1c40*/  IADD3 R10, PT, PT, R12, -0x1, RZ ;  /* 0xffffffff0c0a7810 */ /* 0x000fc40007ffe0ff */
[----:B------:R-:W-:-:S04]  /*1c50*/  ISETP.GT.U32.AND P0, PT, R11, 0xfd, PT ;  /* 0x000000fd0b00780c */ /* 0x000fc80003f04070 */
[----:B------:R-:W-:-:S13]  /*1c60*/  ISETP.GT.U32.OR P0, PT, R10, 0xfd, P0 ;  /* 0x000000fd0a00780c */ /* 0x000fda0000704470 */
[----:B------:R-:W-:Y:S01]  /*1c70*/  @!P0 IMAD.MOV.U32 R9, RZ, RZ, RZ ;  /* 0x000000ffff098224 */ /* 0x000fe200078e00ff */
[----:B------:R-:W-:Y:S06]  /*1c80*/  @!P0 BRA `(.L_x_23) ;  /* 0x0000000000648947 */ /* 0x000fec0003800000 */
[----:B------:R-:W-:-:S13]  /*1c90*/  FSETP.GTU.FTZ.AND P0, PT, |R2|, +INF , PT ;  /* 0x7f8000000200780b */ /* 0x000fda0003f1c200 */
[----:B------:R-:W-:Y:S05]  /*1ca0*/  @P0 BRA `(.L_x_24) ;  /* 0x0000000400540947 */ /* 0x000fea0003800000 */
[----:B------:R-:W-:-:S13]  /*1cb0*/  FSETP.GTU.FTZ.AND P0, PT, |R3|, +INF , PT ;  /* 0x7f8000000300780b */ /* 0x000fda0003f1c200 */
[----:B------:R-:W-:Y:S05]  /*1cc0*/  @P0 BRA `(.L_x_24) ;  /* 0x00000004004c0947 */ /* 0x000fea0003800000 */
[----:B------:R-:W-:-:S13]  /*1cd0*/  LOP3.LUT P0, RZ, R3, 0x7fffffff, R2, 0xc8, !PT ;  /* 0x7fffffff03ff7812 */ /* 0x000fda000780c802 */
[----:B------:R-:W-:Y:S05]  /*1ce0*/  @!P0 BRA `(.L_x_25) ;  /* 0x00000004003c8947 */ /* 0x000fea0003800000 */
[----:B------:R-:W-:Y:S01]  /*1cf0*/  FADD.FTZ R9, |R2|, -RZ ;  /* 0x800000ff02097221 */ /* 0x000fe20000010200 */
[----:B------:R-:W-:-:S04]  /*1d00*/  FADD.FTZ R13, |R3|, -RZ ;  /* 0x800000ff030d7221 */ /* 0x000fc80000010200 */
[----:B------:R-:W-:Y:S02]  /*1d10*/  FSETP.NEU.FTZ.AND P2, PT, R9, +INF , PT ;  /* 0x7f8000000900780b */ /* 0x000fe40003f5d000 */
[----:B------:R-:W-:Y:S02]  /*1d20*/  FSETP.NEU.FTZ.AND P1, PT, R13, +INF , PT ;  /* 0x7f8000000d00780b */ /* 0x000fe40003f3d000 */
[----:B------:R-:W-:-:S11]  /*1d30*/  FSETP.NEU.FTZ.AND P0, PT, R9, +INF , PT ;  /* 0x7f8000000900780b */ /* 0x000fd60003f1d000 */
[----:B------:R-:W-:Y:S05]  /*1d40*/  @!P1 BRA !P2, `(.L_x_25) ;  /* 0x0000000400249947 */ /* 0x000fea0005000000 */
[----:B------:R-:W-:-:S04]  /*1d50*/  LOP3.LUT P2, RZ, R2, 0x7fffffff, RZ, 0xc0, !PT ;  /* 0x7fffffff02ff7812 */ /* 0x000fc8000784c0ff */
[----:B------:R-:W-:-:S13]  /*1d60*/  PLOP3.LUT P1, PT, P1, P2, PT, 0x2f, 0xf2 ;  /* 0x0000000000f2781c */ /* 0x000fda0000f24577 */
[----:B------:R-:W-:Y:S05]  /*1d70*/  @P1 BRA `(.L_x_26) ;  /* 0x0000000400101947 */ /* 0x000fea0003800000 */
[----:B------:R-:W-:-:S04]  /*1d80*/  LOP3.LUT P1, RZ, R3, 0x7fffffff, RZ, 0xc0, !PT ;  /* 0x7fffffff03ff7812 */ /* 0x000fc8000782c0ff */
[----:B------:R-:W-:-:S13]  /*1d90*/  PLOP3.LUT P0, PT, P0, P1, PT, 0x2f, 0xf2 ;  /* 0x0000000000f2781c */ /* 0x000fda0000702577 */
[----:B------:R-:W-:Y:S05]  /*1da0*/  @P0 BRA `(.L_x_27) ;  /* 0x0000000000f80947 */ /* 0x000fea0003800000 */
[----:B------:R-:W-:Y:S02]  /*1db0*/  ISETP.GE.AND P0, PT, R10, RZ, PT ;  /* 0x000000ff0a00720c */ /* 0x000fe40003f06270 */
[----:B------:R-:W-:-:S11]  /*1dc0*/  ISETP.GE.AND P1, PT, R11, RZ, PT ;  /* 0x000000ff0b00720c */ /* 0x000fd60003f26270 */
[----:B------:R-:W-:Y:S01]  /*1dd0*/  @P0 MOV R9, RZ ;  /* 0x000000ff00090202 */ /* 0x000fe20000000f00 */
[----:B------:R-:W-:Y:S01]  /*1de0*/  @!P0 FFMA R2, R2, 1.84467440737095516160e+19, RZ ;  /* 0x5f80000002028823 */ /* 0x000fe200000000ff */
[----:B------:R-:W-:Y:S01]  /*1df0*/  @!P0 MOV R9, 0xffffffc0 ;  /* 0xffffffc000098802 */ /* 0x000fe20000000f00 */
[----:B------:R-:W-:-:S04]  /*1e00*/  @!P1 FFMA R3, R3, 1.84467440737095516160e+19, RZ ;  /* 0x5f80000003039823 */ /* 0x000fc800000000ff */
[----:B------:R-:W-:-:S07]  /*1e10*/  @!P1 VIADD R9, R9, 0x40 ;  /* 0x0000004009099836 */ /* 0x000fce0000000000 */
.L_x_23:
[----:B------:R-:W-:-:S04]  /*1e20*/  LEA R10, R7, 0xc0800000, 0x17 ;  /* 0xc0800000070a7811 */ /* 0x000fc800078eb8ff */
[----:B------:R-:W-:Y:S02]  /*1e30*/  IADD3 R10, PT, PT, -R10, R3, RZ ;  /* 0x000000030a0a7210 */ /* 0x000fe40007ffe1ff */
[----:B------:R-:W-:Y:S02]  /*1e40*/  IADD3 R3, PT, PT, R12, -0x7f, RZ ;  /* 0xffffff810c037810 */ /* 0x000fe40007ffe0ff */
[----:B------:R0:W1:Y:S01]  /*1e50*/  MUFU.RCP R11, R10 ;  /* 0x0000000a000b7308 */ /* 0x0000620000001000 */
[----:B------:R-:W-:Y:S02]  /*1e60*/  FADD.FTZ R13, -R10, -RZ ;  /* 0x800000ff0a0d7221 */ /* 0x000fe40000010100 */
[C---:B------:R-:W-:Y:S01]  /*1e70*/  IMAD R2, R3.reuse, -0x800000, R2 ;  /* 0xff80000003027824 */ /* 0x040fe200078e0202 */
[----:B0-----:R-:W-:-:S05]  /*1e80*/  IADD3 R10, PT, PT, R3, 0x7f, -R7 ;  /* 0x0000007f030a7810 */ /* 0x001fca0007ffe807 */
[----:B------:R-:W-:Y:S02]  /*1e90*/  IMAD.IADD R10, R10, 0x1, R9 ;  /* 0x000000010a0a7824 */ /* 0x000fe400078e0209 */
[----:B-1----:R-:W-:-:S04]  /*1ea0*/  FFMA R12, R11, R13, 1 ;  /* 0x3f8000000b0c7423 */ /* 0x002fc8000000000d */
[----:B------:R-:W-:-:S04]  /*1eb0*/  FFMA R14, R11, R12, R11 ;  /* 0x0000000c0b0e7223 */ /* 0x000fc8000000000b */
[----:B------:R-:W-:-:S04]  /*1ec0*/  FFMA R11, R2, R14, RZ ;  /* 0x0000000e020b7223 */ /* 0x000fc800000000ff */
[----:B------:R-:W-:-:S04]  /*1ed0*/  FFMA R12, R13, R11, R2 ;  /* 0x0000000b0d0c7223 */ /* 0x000fc80000000002 */
[----:B------:R-:W-:-:S04]  /*1ee0*/  FFMA R11, R14, R12, R11 ;  /* 0x0000000c0e0b7223 */ /* 0x000fc8000000000b */
[----:B------:R-:W-:-:S04]  /*1ef0*/  FFMA R12, R13, R11, R2 ;  /* 0x0000000b0d0c7223 */ /* 0x000fc80000000002 */
[----:B------:R-:W-:-:S05]  /*1f00*/  FFMA R2, R14, R12, R11 ;  /* 0x0000000c0e027223 */ /* 0x000fca000000000b */
[----:B------:R-:W-:-:S04]  /*1f10*/  SHF.R.U32.HI R3, RZ, 0x17, R2 ;  /* 0x00000017ff037819 */ /* 0x000fc80000011602 */
[----:B------:R-:W-:-:S04]  /*1f20*/  LOP3.LUT R3, R3, 0xff, RZ, 0xc0, !PT ;  /* 0x000000ff03037812 */ /* 0x000fc800078ec0ff */
[----:B------:R-:W-:-:S04]  /*1f30*/  IADD3 R9, PT, PT, R3, R10, RZ ;  /* 0x0000000a03097210 */ /* 0x000fc80007ffe0ff */
[----:B------:R-:W-:-:S04]  /*1f40*/  IADD3 R3, PT, PT, R9, -0x1, RZ ;  /* 0xffffffff09037810 */ /* 0x000fc80007ffe0ff */
[----:B------:R-:W-:-:S13]  /*1f50*/  ISETP.GE.U32.AND P0, PT, R3, 0xfe, PT ;  /* 0x000000fe0300780c */ /* 0x000fda0003f06070 */
[----:B------:R-:W-:Y:S05]  /*1f60*/  @!P0 BRA `(.L_x_28) ;  /* 0x0000000000808947 */ /* 0x000fea0003800000 */
[----:B------:R-:W-:-:S13]  /*1f70*/  ISETP.GT.AND P0, PT, R9, 0xfe, PT ;  /* 0x000000fe0900780c */ /* 0x000fda0003f04270 */
[----:B------:R-:W-:Y:S05]  /*1f80*/  @P0 BRA `(.L_x_29) ;  /* 0x00000000006c0947 */ /* 0x000fea0003800000 */
[----:B------:R-:W-:-:S13]  /*1f90*/  ISETP.GE.AND P0, PT, R9, 0x1, PT ;  /* 0x000000010900780c */ /* 0x000fda0003f06270 */
[----:B------:R-:W-:Y:S05]  /*1fa0*/  @P0 BRA `(.L_x_30) ;  /* 0x0000000000980947 */ /* 0x000fea0003800000 */
[----:B------:R-:W-:Y:S02]  /*1fb0*/  ISETP.GE.AND P0, PT, R9, -0x18, PT ;  /* 0xffffffe80900780c */ /* 0x000fe40003f06270 */
[----:B------:R-:W-:-:S11]  /*1fc0*/  LOP3.LUT R2, R2, 0x80000000, RZ, 0xc0, !PT ;  /* 0x8000000002027812 */ /* 0x000fd600078ec0ff */
[----:B------:R-:W-:Y:S05]  /*1fd0*/  @!P0 BRA `(.L_x_30) ;  /* 0x00000000008c8947 */ /* 0x000fea0003800000 */
[CCC-:B------:R-:W-:Y:S01]  /*1fe0*/  FFMA.RZ R3, R14.reuse, R12.reuse, R11.reuse ;  /* 0x0000000c0e037223 */ /* 0x1c0fe2000000c00b */
[CCC-:B------:R-:W-:Y:S01]  /*1ff0*/  FFMA.RM R10, R14.reuse, R12.reuse, R11.reuse ;  /* 0x0000000c0e0a7223 */ /* 0x1c0fe2000000400b */
[C---:B------:R-:W-:Y:S02]  /*2000*/  ISETP.NE.AND P2, PT, R9.reuse, RZ, PT ;  /* 0x000000ff0900720c */ /* 0x040fe40003f45270 */
[----:B------:R-:W-:Y:S02]  /*2010*/  ISETP.NE.AND P1, PT, R9, RZ, PT ;  /* 0x000000ff0900720c */ /* 0x000fe40003f25270 */
[----:B------:R-:W-:Y:S01]  /*2020*/  LOP3.LUT R7, R3, 0x7fffff, RZ, 0xc0, !PT ;  /* 0x007fffff03077812 */ /* 0x000fe200078ec0ff */
[----:B------:R-:W-:Y:S01]  /*2030*/  FFMA.RP R3, R14, R12, R11 ;  /* 0x0000000c0e037223 */ /* 0x000fe2000000800b */
[C---:B------:R-:W-:Y:S01]  /*2040*/  VIADD R12, R9.reuse, 0x20 ;  /* 0x00000020090c7836 */ /* 0x040fe20000000000 */
[----:B------:R-:W-:Y:S02]  /*2050*/  IADD3 R9, PT, PT, -R9, RZ, RZ ;  /* 0x000000ff09097210 */ /* 0x000fe40007ffe1ff */
[----:B------:R-:W-:-:S02]  /*2060*/  LOP3.LUT R7, R7, 0x800000, RZ, 0xfc, !PT ;  /* 0x0080000007077812 */ /* 0x000fc400078efcff */
[----:B------:R-:W-:Y:S02]  /*2070*/  FSETP.NEU.FTZ.AND P0, PT, R3, R10, PT ;  /* 0x0000000a0300720b */ /* 0x000fe40003f1d000 */
[----:B------:R-:W-:Y:S02]  /*2080*/  SHF.L.U32 R12, R7, R12, RZ ;  /* 0x0000000c070c7219 */ /* 0x000fe400000006ff */
[----:B------:R-:W-:Y:S02]  /*2090*/  SEL R10, R9, RZ, P2 ;  /* 0x000000ff090a7207 */ /* 0x000fe40001000000 */
[----:B------:R-:W-:Y:S02]  /*20a0*/  ISETP.NE.AND P1, PT, R12, RZ, P1 ;  /* 0x000000ff0c00720c */ /* 0x000fe40000f25270 */
[----:B------:R-:W-:Y:S02]  /*20b0*/  SHF.R.U32.HI R10, RZ, R10, R7 ;  /* 0x0000000aff0a7219 */ /* 0x000fe40000011607 */
[----:B------:R-:W-:-:S02]  /*20c0*/  PLOP3.LUT P0, PT, P0, P1, PT, 0xf8, 0x8f ;  /* 0x00000000008f781c */ /* 0x000fc40000703f70 */
[----:B------:R-:W-:Y:S02]  /*20d0*/  SHF.R.U32.HI R12, RZ, 0x1, R10 ;  /* 0x00000001ff0c7819 */ /* 0x000fe4000001160a */
[----:B------:R-:W-:-:S04]  /*20e0*/  SEL R3, RZ, 0x1, !P0 ;  /* 0x00000001ff037807 */ /* 0x000fc80004000000 */
[----:B------:R-:W-:-:S04]  /*20f0*/  LOP3.LUT R3, R3, 0x1, R12, 0xf8, !PT ;  /* 0x0000000103037812 */ /* 0x000fc800078ef80c */
[----:B------:R-:W-:-:S04]  /*2100*/  LOP3.LUT R3, R3, R10, RZ, 0xc0, !PT ;  /* 0x0000000a03037212 */ /* 0x000fc800078ec0ff */
[----:B------:R-:W-:-:S04]  /*2110*/  IADD3 R3, PT, PT, R12, R3, RZ ;  /* 0x000000030c037210 */ /* 0x000fc80007ffe0ff */
[----:B------:R-:W-:Y:S01]  /*2120*/  LOP3.LUT R2, R3, R2, RZ, 0xfc, !PT ;  /* 0x0000000203027212 */ /* 0x000fe200078efcff */
[----:B------:R-:W-:Y:S06]  /*2130*/  BRA `(.L_x_30) ;  /* 0x0000000000347947 */ /* 0x000fec0003800000 */
.L_x_29:
[----:B------:R-:W-:-:S04]  /*2140*/  LOP3.LUT R2, R2, 0x80000000, RZ, 0xc0, !PT ;  /* 0x8000000002027812 */ /* 0x000fc800078ec0ff */
[----:B------:R-:W-:Y:S01]  /*2150*/  LOP3.LUT R2, R2, 0x7f800000, RZ, 0xfc, !PT ;  /* 0x7f80000002027812 */ /* 0x000fe200078efcff */
[----:B------:R-:W-:Y:S06]  /*2160*/  BRA `(.L_x_30) ;  /* 0x0000000000287947 */ /* 0x000fec0003800000 */
.L_x_28:
[----:B------:R-:W-:Y:S01]  /*2170*/  IMAD R2, R10, 0x800000, R2 ;  /* 0x008000000a027824 */ /* 0x000fe200078e0202 */
[----:B------:R-:W-:Y:S06]  /*2180*/  BRA `(.L_x_30) ;  /* 0x0000000000207947 */ /* 0x000fec0003800000 */
.L_x_27:
[----:B------:R-:W-:-:S04]  /*2190*/  LOP3.LUT R2, R3, 0x80000000, R2, 0x48, !PT ;  /* 0x8000000003027812 */ /* 0x000fc800078e4802 */
[----:B------:R-:W-:Y:S01]  /*21a0*/  LOP3.LUT R2, R2, 0x7f800000, RZ, 0xfc, !PT ;  /* 0x7f80000002027812 */ /* 0x000fe200078efcff */
[----:B------:R-:W-:Y:S06]  /*21b0*/  BRA `(.L_x_30) ;  /* 0x0000000000147947 */ /* 0x000fec0003800000 */
.L_x_26:
[----:B------:R-:W-:Y:S01]  /*21c0*/  LOP3.LUT R2, R3, 0x80000000, R2, 0x48, !PT ;  /* 0x8000000003027812 */ /* 0x000fe200078e4802 */
[----:B------:R-:W-:Y:S06]  /*21d0*/  BRA `(.L_x_30) ;  /* 0x00000000000c7947 */ /* 0x000fec0003800000 */
.L_x_25:
[----:B------:R-:W0:Y:S01]  /*21e0*/  MUFU.RSQ R2, -QNAN ;  /* 0xffc0000000027908 */ /* 0x000e220000001400 */
[----:B------:R-:W-:Y:S05]  /*21f0*/  BRA `(.L_x_30) ;  /* 0x0000000000047947 */ /* 0x000fea0003800000 */
.L_x_24:
[----:B------:R-:W-:-:S07]  /*2200*/  FADD.FTZ R2, R2, R3 ;  /* 0x0000000302027221 */ /* 0x000fce0000010000 */
.L_x_30:
[----:B------:R-:W-:Y:S01]  /*2210*/  HFMA2 R9, -RZ, RZ, 0, 0 ;  /* 0x00000000ff097431 */ /* 0x000fe200000001ff */
[----:B0-----:R-:W-:-:S03]  /*2220*/  MOV R3, R2 ;  /* 0x0000000200037202 */ /* 0x001fc60000000f00 */
[----:B------:R-:W-:Y:S05]  /*2230*/  RET.REL.NODEC R8 `(_Z7computefffffffffffffffffffffffff) ;  /* 0xffffffdc08707950 */ /* 0x000fea0003c3ffff */
.L_x_31:
[----:B------:R-:W-:-:S00]  /*2240*/  BRA `(.L_x_31) ;  /* 0xfffffffc00fc7947 */ /* 0x000fc0000383ffff */
[----:B------:R-:W-:-:S00]  /*2250*/  NOP ;  /* 0x0000000000007918 */ /* 0x000fc00000000000 */
        /* <DEDUP_REMOVED lines=10> */
.L_x_32:


//--------------------- .nv.global.init           --------------------------
	.section	.nv.global.init,"aw",@progbits
	.align	4
.nv.global.init:
	.type		__cudart_i2opi_f,@object
	.size		__cudart_i2opi_f,($str - __cudart_i2opi_f)
__cudart_i2opi_f:
        /*0000*/ 	.byte	0x41, 0x90, 0x43, 0x3c, 0x99, 0x95, 0x62, 0xdb, 0xc0, 0xdd, 0x34, 0xf5, 0xd1, 0x57, 0x27, 0xfc
        /*0010*/ 	.byte	0x29, 0x15, 0x44, 0x4e, 0x6e, 0x83, 0xf9, 0xa2
	.type		$str,@object
	.size		$str,(.L_0 - $str)
$str:
        /*0018*/ 	.byte	0x25, 0x2e, 0x31, 0x37, 0x67, 0x0a, 0x00
.L_0:


//--------------------- .nv.shared.reserved.0     --------------------------
	.section	.nv.shared.reserved.0,"aw",@nobits
	.weak		__nv_reservedSMEM_offset_0_alias
	.size		__nv_reservedSMEM_offset_0_alias, 0, 64
	.other		__nv_reservedSMEM_offset_0_alias,@"STO_CUDA_RESERVED_SHARED STV_DEFAULT"
__nv_reservedSMEM_offset_0_alias:
	.zero		0
	.zero		64


//--------------------- .nv.constant0._Z7computefffffffffffffffffffffffff --------------------------
	.section	.nv.constant0._Z7computefffffffffffffffffffffffff,"a",@progbits
	.sectionflags	@""
	.align	4
.nv.constant0._Z7computefffffffffffffffffffffffff:
	.zero		996


//--------------------- SYMBOLS --------------------------

	.type		.nv.reservedSmem.offset0,@object
	.size		.nv.reservedSmem.offset0,0x4
	.type		vprintf,@function
